def attn_fwd(
    Q,
    K,
    V,
    Out,
    Lse,
    sm_scale,
    stride_qz,
    stride_qh,
    stride_qm,
    stride_qk,
    stride_kz,
    stride_kh,
    stride_kn,
    stride_kk,
    stride_vz,
    stride_vh,
    stride_vn,
    stride_vk,
    stride_oz,
    stride_oh,
    stride_om,
    stride_ok,
    seqlen_q,
    seqlen_k,
    BLOCK_M: tl.constexpr,
    BLOCK_N: tl.constexpr,
    HEAD_DIM: tl.constexpr,
    CAUSAL: tl.constexpr,
):
    start_m = tl.program_id(0)
    off_hz = tl.program_id(1)
    q_off = off_hz * stride_qh
    k_off = off_hz * stride_kh
    v_off = off_hz * stride_vh
    offs_m = start_m * BLOCK_M + tl.arange(0, BLOCK_M)
    offs_d = tl.arange(0, HEAD_DIM)
    offs_n = tl.arange(0, BLOCK_N)
    q_ptrs = Q + q_off + offs_m[:, None] * stride_qm + offs_d[None, :] * stride_qk
    k_ptrs = K + k_off + offs_d[:, None] * stride_kk + offs_n[None, :] * stride_kn
    v_ptrs = V + v_off + offs_n[:, None] * stride_vn + offs_d[None, :] * stride_vk
    m_i = tl.full([BLOCK_M], float("-inf"), dtype=tl.float32)
    l_i = tl.zeros([BLOCK_M], dtype=tl.float32) + 1.0
    acc = tl.zeros([BLOCK_M, HEAD_DIM], dtype=tl.float32)
    q = tl.load(q_ptrs)
    acc, l_i, m_i = _attn_fwd_inner(
        acc,
        l_i,
        m_i,
        q,
        k_ptrs,
        v_ptrs,
        sm_scale,
        stride_kn,
        stride_vn,
        start_m,
        seqlen_k,
        BLOCK_M,
        BLOCK_N,
        HEAD_DIM,
        CAUSAL,
    )
    acc = acc / l_i[:, None]
    lse = m_i + tl.math.log2(l_i) / 1.4426950408889634
    o_ptrs = (
        Out
        + off_hz * stride_oh
        + offs_m[:, None] * stride_om
        + offs_d[None, :] * stride_ok
    )
    tl.store(o_ptrs, acc.to(Out.dtype.element_ty))
    tl.store(Lse + off_hz * seqlen_q + offs_m, lse)

# config = {"BLOCK_M": 256, "BLOCK_N": 64, "HEAD_DIM": 32, "arch": "sm_80", "causal": true, "dtype": "bf16", "num_stages": 3, "num_warps": 16}
# arch = sm_80


// ===== COMPILED SASS (sm_80) =====

	.target	sm_80

	.elftype	@"ET_EXEC"


//--------------------- .note.nv.tkinfo           --------------------------
	.section	.note.nv.tkinfo,"",@"SHT_NOTE"
	.sectionflags	@"SHF_NOTE_NV_TKINFO"
	.tkinfo
        /*0018*/ 	.word	0x00000002
        /*0030*/ 	.string	""
        /*0030*/ 	.string	"ptxas"
        /*0030*/ 	.string	"Cuda compilation tools, release 13.0, V13.0.88"
        /*0030*/ 	.string	"Build cuda_13.0.r13.0/compiler.36424714_0"
        /*0030*/ 	.string	"-v  -suppress-debug-info  -lineinfo  -arch sm_80 "



//--------------------- .note.nv.cuinfo           --------------------------
	.section	.note.nv.cuinfo,"",@"SHT_NOTE"
	.sectionflags	@"SHF_NOTE_NV_CUINFO"
        /*0018*/ 	.short	0x0002
        /*001a*/ 	.short	0x0050
        /*001c*/ 	.short	0x0082
	.zero		2


//--------------------- .nv.info                  --------------------------
	.section	.nv.info,"",@"SHT_CUDA_INFO"
	.align	4


	//----- nvinfo : EIATTR_REGCOUNT
	.align		4
        /*0000*/ 	.byte	0x04, 0x2f
        /*0002*/ 	.short	(.L_2 - .L_1)
	.align		4
.L_1:
        /*0004*/ 	.word	index@(attn_fwd)
        /*0008*/ 	.word	0x00000080


	//----- nvinfo : EIATTR_FRAME_SIZE
	.align		4
.L_2:
        /*000c*/ 	.byte	0x04, 0x11
        /*000e*/ 	.short	(.L_4 - .L_3)
	.align		4
.L_3:
        /*0010*/ 	.word	index@(attn_fwd)
        /*0014*/ 	.word	0x00000000


	//----- nvinfo : EIATTR_MIN_STACK_SIZE
	.align		4
.L_4:
        /*0018*/ 	.byte	0x04, 0x12
        /*001a*/ 	.short	(.L_6 - .L_5)
	.align		4
.L_5:
        /*001c*/ 	.word	index@(attn_fwd)
        /*0020*/ 	.word	0x00000000
.L_6:


//--------------------- .nv.info.attn_fwd         --------------------------
	.section	.nv.info.attn_fwd,"",@"SHT_CUDA_INFO"
	.sectionflags	@""
	.align	4


	//----- nvinfo : EIATTR_CUDA_API_VERSION
	.align		4
        /*0000*/ 	.byte	0x04, 0x37
        /*0002*/ 	.short	(.L_8 - .L_7)
.L_7:
        /*0004*/ 	.word	0x00000082


	//----- nvinfo : EIATTR_SW2861232_WAR
	.align		4
.L_8:
        /*0008*/ 	.byte	0x01, 0x35
	.zero		2


	//----- nvinfo : EIATTR_PARAM_CBANK
	.align		4
        /*000c*/ 	.byte	0x04, 0x0a
        /*000e*/ 	.short	(.L_10 - .L_9)
	.align		4
.L_9:
        /*0010*/ 	.word	index@(.nv.constant0.attn_fwd)
        /*0014*/ 	.short	0x0160
        /*0016*/ 	.short	0x0088


	//----- nvinfo : EIATTR_CBANK_PARAM_SIZE
	.align		4
.L_10:
        /*0018*/ 	.byte	0x03, 0x19
        /*001a*/ 	.short	0x0088


	//----- nvinfo : EIATTR_KPARAM_INFO
	.align		4
        /*001c*/ 	.byte	0x04, 0x17
        /*001e*/ 	.short	(.L_12 - .L_11)
.L_11:
        /*0020*/ 	.word	0x00000000
        /*0024*/ 	.short	0x0019
        /*0026*/ 	.short	0x0080
        /*0028*/ 	.byte	0x00, 0xf4, 0x21, 0x00


	//----- nvinfo : EIATTR_KPARAM_INFO
	.align		4
.L_12:
        /*002c*/ 	.byte	0x04, 0x17
        /*002e*/ 	.short	(.L_14 - .L_13)
.L_13:
        /*0030*/ 	.word	0x00000000
        /*0034*/ 	.short	0x0018
        /*0036*/ 	.short	0x0078
        /*0038*/ 	.byte	0x00, 0xf4, 0x21, 0x00


	//----- nvinfo : EIATTR_KPARAM_INFO
	.align		4
.L_14:
        /*003c*/ 	.byte	0x04, 0x17
        /*003e*/ 	.short	(.L_16 - .L_15)
.L_15:
        /*0040*/ 	.word	0x00000000
        /*0044*/ 	.short	0x0017
        /*0046*/ 	.short	0x0070
        /*0048*/ 	.byte	0x00, 0xf0, 0x11, 0x00


	//----- nvinfo : EIATTR_KPARAM_INFO
	.align		4
.L_16:
        /*004c*/ 	.byte	0x04, 0x17
        /*004e*/ 	.short	(.L_18 - .L_17)
.L_17:
        /*0050*/ 	.word	0x00000000
        /*0054*/ 	.short	0x0016
        /*0056*/ 	.short	0x006c
        /*0058*/ 	.byte	0x00, 0xf0, 0x11, 0x00


	//----- nvinfo : EIATTR_KPARAM_INFO
	.align		4
.L_18:
        /*005c*/ 	.byte	0x04, 0x17
        /*005e*/ 	.short	(.L_20 - .L_19)
.L_19:
        /*0060*/ 	.word	0x00000000
        /*0064*/ 	.short	0x0015
        /*0066*/ 	.short	0x0068
        /*0068*/ 	.byte	0x00, 0xf0, 0x11, 0x00


	//----- nvinfo : EIATTR_KPARAM_INFO
	.align		4
.L_20:
        /*006c*/ 	.byte	0x04, 0x17
        /*006e*/ 	.short	(.L_22 - .L_21)
.L_21:
        /*0070*/ 	.word	0x00000000
        /*0074*/ 	.short	0x0014
        /*0076*/ 	.short	0x0064
        /*0078*/ 	.byte	0x00, 0xf0, 0x11, 0x00


	//----- nvinfo : EIATTR_KPARAM_INFO
	.align		4
.L_22:
        /*007c*/ 	.byte	0x04, 0x17
        /*007e*/ 	.short	(.L_24 - .L_23)
.L_23:
        /*0080*/ 	.word	0x00000000
        /*0084*/ 	.short	0x0013
        /*0086*/ 	.short	0x0060
        /*0088*/ 	.byte	0x00, 0xf0, 0x11, 0x00


	//----- nvinfo : EIATTR_KPARAM_INFO
	.align		4
.L_24:
        /*008c*/ 	.byte	0x04, 0x17
        /*008e*/ 	.short	(.L_26 - .L_25)
.L_25:
        /*0090*/ 	.word	0x00000000
        /*0094*/ 	.short	0x0012
        /*0096*/ 	.short	0x005c
        /*0098*/ 	.byte	0x00, 0xf0, 0x11, 0x00


	//----- nvinfo : EIATTR_KPARAM_INFO
	.align		4
.L_26:
        /*009c*/ 	.byte	0x04, 0x17
        /*009e*/ 	.short	(.L_28 - .L_27)
.L_27:
        /*00a0*/ 	.word	0x00000000
        /*00a4*/ 	.short	0x0011
        /*00a6*/ 	.short	0x0058
        /*00a8*/ 	.byte	0x00, 0xf0, 0x11, 0x00


	//----- nvinfo : EIATTR_KPARAM_INFO
	.align		4
.L_28:
        /*00ac*/ 	.byte	0x04, 0x17
        /*00ae*/ 	.short	(.L_30 - .L_29)
.L_29:
        /*00b0*/ 	.word	0x00000000
        /*00b4*/ 	.short	0x0010
        /*00b6*/ 	.short	0x0054
        /*00b8*/ 	.byte	0x00, 0xf0, 0x11, 0x00


	//----- nvinfo : EIATTR_KPARAM_INFO
	.align		4
.L_30:
        /*00bc*/ 	.byte	0x04, 0x17
        /*00be*/ 	.short	(.L_32 - .L_31)
.L_31:
        /*00c0*/ 	.word	0x00000000
        /*00c4*/ 	.short	0x000f
        /*00c6*/ 	.short	0x0050
        /*00c8*/ 	.byte	0x00, 0xf0, 0x11, 0x00


	//----- nvinfo : EIATTR_KPARAM_INFO
	.align		4
.L_32:
        /*00cc*/ 	.byte	0x04, 0x17
        /*00ce*/ 	.short	(.L_34 - .L_33)
.L_33:
        /*00d0*/ 	.word	0x00000000
        /*00d4*/ 	.short	0x000e
        /*00d6*/ 	.short	0x004c
        /*00d8*/ 	.byte	0x00, 0xf0, 0x11, 0x00


	//----- nvinfo : EIATTR_KPARAM_INFO
	.align		4
.L_34:
        /*00dc*/ 	.byte	0x04, 0x17
        /*00de*/ 	.short	(.L_36 - .L_35)
.L_35:
        /*00e0*/ 	.word	0x00000000
        /*00e4*/ 	.short	0x000d
        /*00e6*/ 	.short	0x0048
        /*00e8*/ 	.byte	0x00, 0xf0, 0x11, 0x00


	//----- nvinfo : EIATTR_KPARAM_INFO
	.align		4
.L_36:
        /*00ec*/ 	.byte	0x04, 0x17
        /*00ee*/ 	.short	(.L_38 - .L_37)
.L_37:
        /*00f0*/ 	.word	0x00000000
        /*00f4*/ 	.short	0x000c
        /*00f6*/ 	.short	0x0044
        /*00f8*/ 	.byte	0x00, 0xf0, 0x11, 0x00


	//----- nvinfo : EIATTR_KPARAM_INFO
	.align		4
.L_38:
        /*00fc*/ 	.byte	0x04, 0x17
        /*00fe*/ 	.short	(.L_40 - .L_39)
.L_39:
        /*0100*/ 	.word	0x00000000
        /*0104*/ 	.short	0x000b
        /*0106*/ 	.short	0x0040
        /*0108*/ 	.byte	0x00, 0xf0, 0x11, 0x00


	//----- nvinfo : EIATTR_KPARAM_INFO
	.align		4
.L_40:
        /*010c*/ 	.byte	0x04, 0x17
        /*010e*/ 	.short	(.L_42 - .L_41)
.L_41:
        /*0110*/ 	.word	0x00000000
        /*0114*/ 	.short	0x000a
        /*0116*/ 	.short	0x003c
        /*0118*/ 	.byte	0x00, 0xf0, 0x11, 0x00


	//----- nvinfo : EIATTR_KPARAM_INFO
	.align		4
.L_42:
        /*011c*/ 	.byte	0x04, 0x17
        /*011e*/ 	.short	(.L_44 - .L_43)
.L_43:
        /*0120*/ 	.word	0x00000000
        /*0124*/ 	.short	0x0009
        /*0126*/ 	.short	0x0038
        /*0128*/ 	.byte	0x00, 0xf0, 0x11, 0x00


	//----- nvinfo : EIATTR_KPARAM_INFO
	.align		4
.L_44:
        /*012c*/ 	.byte	0x04, 0x17
        /*012e*/ 	.short	(.L_46 - .L_45)
.L_45:
        /*0130*/ 	.word	0x00000000
        /*0134*/ 	.short	0x0008
        /*0136*/ 	.short	0x0034
        /*0138*/ 	.byte	0x00, 0xf0, 0x11, 0x00


	//----- nvinfo : EIATTR_KPARAM_INFO
	.align		4
.L_46:
        /*013c*/ 	.byte	0x04, 0x17
        /*013e*/ 	.short	(.L_48 - .L_47)
.L_47:
        /*0140*/ 	.word	0x00000000
        /*0144*/ 	.short	0x0007
        /*0146*/ 	.short	0x0030
        /*0148*/ 	.byte	0x00, 0xf0, 0x11, 0x00


	//----- nvinfo : EIATTR_KPARAM_INFO
	.align		4
.L_48:
        /*014c*/ 	.byte	0x04, 0x17
        /*014e*/ 	.short	(.L_50 - .L_49)
.L_49:
        /*0150*/ 	.word	0x00000000
        /*0154*/ 	.short	0x0006
        /*0156*/ 	.short	0x002c
        /*0158*/ 	.byte	0x00, 0xf0, 0x11, 0x00


	//----- nvinfo : EIATTR_KPARAM_INFO
	.align		4
.L_50:
        /*015c*/ 	.byte	0x04, 0x17
        /*015e*/ 	.short	(.L_52 - .L_51)
.L_51:
        /*0160*/ 	.word	0x00000000
        /*0164*/ 	.short	0x0005
        /*0166*/ 	.short	0x0028
        /*0168*/ 	.byte	0x00, 0xf0, 0x11, 0x00


	//----- nvinfo : EIATTR_KPARAM_INFO
	.align		4
.L_52:
        /*016c*/ 	.byte	0x04, 0x17
        /*016e*/ 	.short	(.L_54 - .L_53)
.L_53:
        /*0170*/ 	.word	0x00000000
        /*0174*/ 	.short	0x0004
        /*0176*/ 	.short	0x0020
        /*0178*/ 	.byte	0x00, 0xf4, 0x21, 0x00


	//----- nvinfo : EIATTR_KPARAM_INFO
	.align		4
.L_54:
        /*017c*/ 	.byte	0x04, 0x17
        /*017e*/ 	.short	(.L_56 - .L_55)
.L_55:
        /*0180*/ 	.word	0x00000000
        /*0184*/ 	.short	0x0003
        /*0186*/ 	.short	0x0018
        /*0188*/ 	.byte	0x00, 0xf4, 0x21, 0x00


	//----- nvinfo : EIATTR_KPARAM_INFO
	.align		4
.L_56:
        /*018c*/ 	.byte	0x04, 0x17
        /*018e*/ 	.short	(.L_58 - .L_57)
.L_57:
        /*0190*/ 	.word	0x00000000
        /*0194*/ 	.short	0x0002
        /*0196*/ 	.short	0x0010
        /*0198*/ 	.byte	0x00, 0xf4, 0x21, 0x00


	//----- nvinfo : EIATTR_KPARAM_INFO
	.align		4
.L_58:
        /*019c*/ 	.byte	0x04, 0x17
        /*019e*/ 	.short	(.L_60 - .L_59)
.L_59:
        /*01a0*/ 	.word	0x00000000
        /*01a4*/ 	.short	0x0001
        /*01a6*/ 	.short	0x0008
        /*01a8*/ 	.byte	0x00, 0xf4, 0x21, 0x00


	//----- nvinfo : EIATTR_KPARAM_INFO
	.align		4
.L_60:
        /*01ac*/ 	.byte	0x04, 0x17
        /*01ae*/ 	.short	(.L_62 - .L_61)
.L_61:
        /*01b0*/ 	.word	0x00000000
        /*01b4*/ 	.short	0x0000
        /*01b6*/ 	.short	0x0000
        /*01b8*/ 	.byte	0x00, 0xf4, 0x21, 0x00


	//----- nvinfo : EIATTR_MAXREG_COUNT
	.align		4
.L_62:
        /*01bc*/ 	.byte	0x03, 0x1b
        /*01be*/ 	.short	0x0080


	//----- nvinfo : EIATTR_NUM_BARRIERS
	.align		4
        /*01c0*/ 	.byte	0x02, 0x4c
        /*01c2*/ 	.byte	0x01
	.zero		1


	//----- nvinfo : EIATTR_MERCURY_ISA_VERSION
	.align		4
        /*01c4*/ 	.byte	0x03, 0x5f
        /*01c6*/ 	.short	0x0000


	//----- nvinfo : EIATTR_COOP_GROUP_MASK_REGIDS
	.align		4
        /*01c8*/ 	.byte	0x04, 0x29
        /*01ca*/ 	.short	(.L_64 - .L_63)


	//   ....[0]....
.L_63:
        /*01cc*/ 	.word	0xffffffff


	//   ....[1]....
        /*01d0*/ 	.word	0xffffffff


	//   ....[2]....
        /*01d4*/ 	.word	0xffffffff


	//   ....[3]....
        /*01d8*/ 	.word	0xffffffff


	//   ....[4]....
        /*01dc*/ 	.word	0xffffffff


	//   ....[5]....
        /*01e0*/ 	.word	0xffffffff


	//   ....[6]....
        /*01e4*/ 	.word	0xffffffff


	//   ....[7]....
        /*01e8*/ 	.word	0xffffffff


	//----- nvinfo : EIATTR_COOP_GROUP_INSTR_OFFSETS
	.align		4
.L_64:
        /*01ec*/ 	.byte	0x04, 0x28
        /*01ee*/ 	.short	(.L_66 - .L_65)


	//   ....[0]....
.L_65:
        /*01f0*/ 	.word	0x000016f0


	//   ....[1]....
        /*01f4*/ 	.word	0x00001930


	//   ....[2]....
        /*01f8*/ 	.word	0x00001c20


	//   ....[3]....
        /*01fc*/ 	.word	0x00001c70


	//   ....[4]....
        /*0200*/ 	.word	0x00002760


	//   ....[5]....
        /*0204*/ 	.word	0x00002770


	//   ....[6]....
        /*0208*/ 	.word	0x00002820


	//   ....[7]....
        /*020c*/ 	.word	0x00002830


	//----- nvinfo : EIATTR_EXIT_INSTR_OFFSETS
	.align		4
.L_66:
        /*0210*/ 	.byte	0x04, 0x1c
        /*0212*/ 	.short	(.L_68 - .L_67)


	//   ....[0]....
.L_67:
        /*0214*/ 	.word	0x000038c0


	//   ....[1]....
        /*0218*/ 	.word	0x00003960


	//----- nvinfo : EIATTR_REQNTID
	.align		4
.L_68:
        /*021c*/ 	.byte	0x04, 0x10
        /*021e*/ 	.short	(.L_70 - .L_69)
.L_69:
        /*0220*/ 	.word	0x00000200
        /*0224*/ 	.word	0x00000001
        /*0228*/ 	.word	0x00000001
.L_70:


//--------------------- .nv.callgraph             --------------------------
	.section	.nv.callgraph,"",@"SHT_CUDA_CALLGRAPH"
	.align	4
	.sectionentsize	8
	.align		4
        /*0000*/ 	.word	0x00000000
	.align		4
        /*0004*/ 	.word	0xffffffff
	.align		4
        /*0008*/ 	.word	0x00000000
	.align		4
        /*000c*/ 	.word	0xfffffffe
	.align		4
        /*0010*/ 	.word	0x00000000
	.align		4
        /*0014*/ 	.word	0xfffffffd
	.align		4
        /*0018*/ 	.word	0x00000000
	.align		4
        /*001c*/ 	.word	0xfffffffc


//--------------------- .nv.rel.action            --------------------------
	.section	.nv.rel.action,"",@"SHT_CUDA_RELOCINFO"
	.align	8
	.sectionentsize	8
        /*0000*/ 	.byte	0x73, 0x00, 0x00, 0x00, 0x00, 0x00, 0x00, 0x00, 0x00, 0x00, 0x00, 0x11, 0x25, 0x00, 0x05, 0x36


//--------------------- .nv.constant4             --------------------------
	.section	.nv.constant4,"a",@progbits
	.align	8
	.align		8
.nv.constant4:
        /*0000*/ 	.dword	_$_str


//--------------------- .nv.constant0.attn_fwd    --------------------------
	.section	.nv.constant0.attn_fwd,"a",@progbits
	.sectionflags	@""
	.align	4
.nv.constant0.attn_fwd:
	.zero		488


//--------------------- .text.attn_fwd            --------------------------
	.section	.text.attn_fwd,"ax",@progbits
	.sectioninfo	@"SHI_REGISTERS=128"
	.align	128
        .global         attn_fwd
        .type           attn_fwd,@function
        .size           attn_fwd,(.L_x_3 - attn_fwd)
        .other          attn_fwd,@"STO_CUDA_ENTRY STV_DEFAULT"
attn_fwd:
.text.attn_fwd:
[----:B------:R-:W-:Y:S02]  /*0000*/  IMAD.MOV.U32 R1, RZ, RZ, c[0x0][0x28] ;  /* 0x00000a00ff017624 */ /* 0x000fe400078e00ff */
[----:B------:R-:W0:Y:S01]  /*0010*/  S2R R29, SR_CTAID.X ;  /* 0x00000000001d7919 */ /* 0x000e220000002500 */
[----:B------:R-:W-:Y:S01]  /*0020*/  IMAD.MOV.U32 R34, RZ, RZ, c[0x0][0x198] ;  /* 0x00006600ff227624 */ /* 0x000fe200078e00ff */
[----:B------:R-:W-:Y:S02]  /*0030*/  ULDC.64 UR6, c[0x0][0x118] ;  /* 0x0000460000067ab9 */ /* 0x000fe40000000a00 */
[----:B------:R-:W0:Y:S04]  /*0040*/  S2R R0, SR_TID.X ;  /* 0x0000000000007919 */ /* 0x000e280000002100 */
[----:B------:R-:W1:Y:S01]  /*0050*/  S2R R2, SR_CTAID.Y ;  /* 0x0000000000027919 */ /* 0x000e620000002600 */
[----:B0-----:R-:W-:Y:S02]  /*0060*/  PRMT R104, R0, 0x6540, R29 ;  /* 0x0000654000687816 */ /* 0x001fe4000000001d */
[----:B------:R-:W-:Y:S01]  /*0070*/  SHF.R.U32.HI R102, RZ, 0x8, R0 ;  /* 0x00000008ff667819 */ /* 0x000fe20000011600 */
[----:B-1----:R-:W-:-:S02]  /*0080*/  IMAD R3, R2, c[0x0][0x190], RZ ;  /* 0x0000640002037a24 */ /* 0x002fc400078e02ff */
[----:B------:R-:W-:Y:S01]  /*0090*/  IMAD R5, R104, c[0x0][0x194], RZ ;  /* 0x0000650068057a24 */ /* 0x000fe200078e02ff */
[----:B------:R-:W-:Y:S01]  /*00a0*/  SGXT.U32 R102, R102, 0x1 ;  /* 0x000000016666781a */ /* 0x000fe20000000000 */
[----:B------:R-:W-:Y:S02]  /*00b0*/  IMAD.SHL.U32 R4, R3, 0x2, RZ ;  /* 0x0000000203047824 */ /* 0x000fe400078e00ff */
[----:B------:R-:W-:Y:S02]  /*00c0*/  IMAD.SHL.U32 R7, R5, 0x2, RZ ;  /* 0x0000000205077824 */ /* 0x000fe400078e00ff */
[----:B------:R-:W-:Y:S02]  /*00d0*/  IMAD R8, R102, c[0x0][0x198], RZ ;  /* 0x0000660066087a24 */ /* 0x000fe400078e02ff */
[----:B------:R-:W-:Y:S01]  /*00e0*/  IMAD.HI R3, R3, 0x2, RZ ;  /* 0x0000000203037827 */ /* 0x000fe200078e02ff */
[----:B------:R-:W-:-:S03]  /*00f0*/  IADD3 R30, P0, P1, R7, c[0x0][0x160], R4 ;  /* 0x00005800071e7a10 */ /* 0x000fc6000791e004 */
[----:B------:R-:W-:-:S04]  /*0100*/  IMAD.HI R6, R5, 0x2, RZ ;  /* 0x0000000205067827 */ /* 0x000fc800078e02ff */
[----:B------:R-:W-:Y:S01]  /*0110*/  IMAD R7, R34, 0x2, R8 ;  /* 0x0000000222077824 */ /* 0x000fe200078e0208 */
[----:B------:R-:W-:Y:S02]  /*0120*/  IADD3.X R32, R6, c[0x0][0x164], R3, P0, P1 ;  /* 0x0000590006207a10 */ /* 0x000fe400007e2403 */
[-C--:B------:R-:W-:Y:S01]  /*0130*/  LEA R4, P0, R8, R30.reuse, 0x1 ;  /* 0x0000001e08047211 */ /* 0x080fe200078008ff */
[----:B------:R-:W-:Y:S01]  /*0140*/  IMAD R3, R34, 0x2, R7 ;  /* 0x0000000222037824 */ /* 0x000fe200078e0207 */
[----:B------:R-:W-:Y:S02]  /*0150*/  LEA R6, P1, R7, R30, 0x1 ;  /* 0x0000001e07067211 */ /* 0x000fe400078208ff */
[----:B------:R-:W-:Y:S01]  /*0160*/  LEA.HI.X.SX32 R5, R8, R32, 0x1, P0 ;  /* 0x0000002008057211 */ /* 0x000fe200000f0eff */
[C---:B------:R-:W-:Y:S01]  /*0170*/  IMAD R11, R34.reuse, 0x2, R3 ;  /* 0x00000002220b7824 */ /* 0x040fe200078e0203 */
[----:B------:R-:W-:Y:S02]  /*0180*/  LEA R8, P0, R3, R30, 0x1 ;  /* 0x0000001e03087211 */ /* 0x000fe400078008ff */
[-C--:B------:R-:W-:Y:S01]  /*0190*/  LEA.HI.X.SX32 R7, R7, R32.reuse, 0x1, P1 ;  /* 0x0000002007077211 */ /* 0x080fe200008f0eff */
[----:B------:R0:W2:Y:S01]  /*01a0*/  LDG.E.U16 R20, [R4.64] ;  /* 0x0000000604147981 */ /* 0x0000a2000c1e1500 */
[----:B------:R-:W-:Y:S01]  /*01b0*/  LEA.HI.X.SX32 R9, R3, R32, 0x1, P0 ;  /* 0x0000002003097211 */ /* 0x000fe200000f0eff */
[C---:B------:R-:W-:Y:S01]  /*01c0*/  IMAD R3, R34.reuse, 0x2, R11 ;  /* 0x0000000222037824 */ /* 0x040fe200078e020b */
[-C--:B------:R-:W-:Y:S01]  /*01d0*/  LEA R10, P0, R11, R30.reuse, 0x1 ;  /* 0x0000001e0b0a7211 */ /* 0x080fe200078008ff */
[----:B------:R1:W3:Y:S03]  /*01e0*/  LDG.E.U16 R21, [R6.64] ;  /* 0x0000000606157981 */ /* 0x0002e6000c1e1500 */
[----:B------:R-:W-:Y:S01]  /*01f0*/  LEA R12, P1, R3, R30, 0x1 ;  /* 0x0000001e030c7211 */ /* 0x000fe200078208ff */
[----:B------:R4:W5:Y:S01]  /*0200*/  LDG.E.U16 R22, [R8.64] ;  /* 0x0000000608167981 */ /* 0x000962000c1e1500 */
[----:B------:R-:W-:-:S02]  /*0210*/  LEA R14, R34, R3, 0x1 ;  /* 0x00000003220e7211 */ /* 0x000fc400078e08ff */
[-C--:B------:R-:W-:Y:S02]  /*0220*/  LEA.HI.X.SX32 R13, R3, R32.reuse, 0x1, P1 ;  /* 0x00000020030d7211 */ /* 0x080fe400008f0eff */
[----:B------:R-:W-:Y:S01]  /*0230*/  LEA.HI.X.SX32 R11, R11, R32, 0x1, P0 ;  /* 0x000000200b0b7211 */ /* 0x000fe200000f0eff */
[----:B------:R-:W-:Y:S01]  /*0240*/  IMAD R3, R34, 0x2, R14 ;  /* 0x0000000222037824 */ /* 0x000fe200078e020e */
[----:B0-----:R-:W-:Y:S01]  /*0250*/  LEA R4, P0, R14, R30, 0x1 ;  /* 0x0000001e0e047211 */ /* 0x001fe200078008ff */
[----:B------:R0:W3:Y:S02]  /*0260*/  LDG.E.U16 R24, [R12.64] ;  /* 0x000000060c187981 */ /* 0x0000e4000c1e1500 */
[----:B------:R-:W-:Y:S01]  /*0270*/  IMAD R15, R34, 0x2, R3 ;  /* 0x00000002220f7824 */ /* 0x000fe200078e0203 */
[----:B------:R-:W-:Y:S01]  /*0280*/  LEA.HI.X.SX32 R5, R14, R32, 0x1, P0 ;  /* 0x000000200e057211 */ /* 0x000fe200000f0eff */
[----:B------:R0:W5:Y:S01]  /*0290*/  LDG.E.U16 R23, [R10.64] ;  /* 0x000000060a177981 */ /* 0x000162000c1e1500 */
[----:B-1----:R-:W-:Y:S01]  /*02a0*/  LEA R6, P0, R3, R30, 0x1 ;  /* 0x0000001e03067211 */ /* 0x002fe200078008ff */
[----:B------:R-:W-:-:S02]  /*02b0*/  IMAD R14, R34, 0x2, R15 ;  /* 0x00000002220e7824 */ /* 0x000fc400078e020f */
[----:B------:R1:W5:Y:S01]  /*02c0*/  LDG.E.U16 R25, [R4.64] ;  /* 0x0000000604197981 */ /* 0x000362000c1e1500 */
[----:B------:R-:W-:Y:S01]  /*02d0*/  LEA.HI.X.SX32 R7, R3, R32, 0x1, P0 ;  /* 0x0000002003077211 */ /* 0x000fe200000f0eff */
[----:B------:R-:W-:Y:S01]  /*02e0*/  IMAD R3, R34, 0x2, R14 ;  /* 0x0000000222037824 */ /* 0x000fe200078e020e */
[----:B----4-:R-:W-:-:S03]  /*02f0*/  LEA R8, P0, R15, R30, 0x1 ;  /* 0x0000001e0f087211 */ /* 0x010fc600078008ff */
[C---:B------:R-:W-:Y:S01]  /*0300*/  IMAD R18, R34.reuse, 0x2, R3 ;  /* 0x0000000222127824 */ /* 0x040fe200078e0203 */
[----:B------:R-:W-:Y:S01]  /*0310*/  LEA.HI.X.SX32 R9, R15, R32, 0x1, P0 ;  /* 0x000000200f097211 */ /* 0x000fe200000f0eff */
[----:B------:R4:W5:Y:S02]  /*0320*/  LDG.E.U16 R26, [R6.64] ;  /* 0x00000006061a7981 */ /* 0x000964000c1e1500 */
[C---:B------:R-:W-:Y:S01]  /*0330*/  IMAD R19, R34.reuse, 0x2, R18 ;  /* 0x0000000222137824 */ /* 0x040fe200078e0212 */
[C---:B0-----:R-:W-:Y:S01]  /*0340*/  LEA R12, P0, R3.reuse, R30, 0x1 ;  /* 0x0000001e030c7211 */ /* 0x041fe200078008ff */
[----:B------:R0:W5:Y:S02]  /*0350*/  LDG.E.U16 R27, [R8.64] ;  /* 0x00000006081b7981 */ /* 0x000164000c1e1500 */
[----:B------:R-:W-:Y:S01]  /*0360*/  IMAD R15, R34, 0x2, R19 ;  /* 0x00000002220f7824 */ /* 0x000fe200078e0213 */
[----:B------:R-:W-:Y:S02]  /*0370*/  LEA.HI.X.SX32 R13, R3, R32, 0x1, P0 ;  /* 0x00000020030d7211 */ /* 0x000fe400000f0eff */
[----:B------:R-:W-:-:S02]  /*0380*/  LEA R10, P1, R14, R30, 0x1 ;  /* 0x0000001e0e0a7211 */ /* 0x000fc400078208ff */
[----:B------:R-:W-:Y:S02]  /*0390*/  LEA R3, R34, R15, 0x1 ;  /* 0x0000000f22037211 */ /* 0x000fe400078e08ff */
[----:B------:R-:W-:Y:S01]  /*03a0*/  LEA.HI.X.SX32 R11, R14, R32, 0x1, P1 ;  /* 0x000000200e0b7211 */ /* 0x000fe200008f0eff */
[----:B------:R1:W5:Y:S01]  /*03b0*/  LDG.E.U16 R13, [R12.64] ;  /* 0x000000060c0d7981 */ /* 0x000362000c1e1500 */
[-C--:B------:R-:W-:Y:S01]  /*03c0*/  LEA R16, P1, R3, R30.reuse, 0x1 ;  /* 0x0000001e03107211 */ /* 0x080fe200078208ff */
[C---:B----4-:R-:W-:Y:S01]  /*03d0*/  IMAD R7, R34.reuse, 0x2, R3 ;  /* 0x0000000222077824 */ /* 0x050fe200078e0203 */
[----:B------:R-:W-:Y:S01]  /*03e0*/  LEA R14, P0, R15, R30, 0x1 ;  /* 0x0000001e0f0e7211 */ /* 0x000fe200078008ff */
[----:B------:R4:W5:Y:S01]  /*03f0*/  LDG.E.U16 R28, [R10.64] ;  /* 0x000000060a1c7981 */ /* 0x000962000c1e1500 */
[----:B------:R-:W-:Y:S01]  /*0400*/  LEA.HI.X.SX32 R17, R3, R32, 0x1, P1 ;  /* 0x0000002003117211 */ /* 0x000fe200008f0eff */
[----:B------:R-:W-:Y:S01]  /*0410*/  IMAD R3, R34, 0x2, R7 ;  /* 0x0000000222037824 */ /* 0x000fe200078e0207 */
[----:B0-----:R-:W-:-:S02]  /*0420*/  LEA R8, P1, R7, R30, 0x1 ;  /* 0x0000001e07087211 */ /* 0x001fc400078208ff */
[----:B------:R-:W-:Y:S01]  /*0430*/  LEA.HI.X.SX32 R15, R15, R32, 0x1, P0 ;  /* 0x000000200f0f7211 */ /* 0x000fe200000f0eff */
[----:B------:R-:W5:Y:S01]  /*0440*/  LDG.E.U16 R16, [R16.64] ;  /* 0x0000000610107981 */ /* 0x000f62000c1e1500 */
[C---:B-1----:R-:W-:Y:S02]  /*0450*/  LEA R4, P0, R18.reuse, R30, 0x1 ;  /* 0x0000001e12047211 */ /* 0x042fe400078008ff */
[----:B------:R-:W-:Y:S01]  /*0460*/  LEA.HI.X.SX32 R9, R7, R32, 0x1, P1 ;  /* 0x0000002007097211 */ /* 0x000fe200008f0eff */
[----:B------:R-:W5:Y:S01]  /*0470*/  LDG.E.U16 R14, [R14.64] ;  /* 0x000000060e0e7981 */ /* 0x000f62000c1e1500 */
[C---:B----4-:R-:W-:Y:S02]  /*0480*/  LEA R10, P1, R3.reuse, R30, 0x1 ;  /* 0x0000001e030a7211 */ /* 0x050fe400078208ff */
[-C--:B------:R-:W-:Y:S01]  /*0490*/  LEA.HI.X.SX32 R5, R18, R32.reuse, 0x1, P0 ;  /* 0x0000002012057211 */ /* 0x080fe200000f0eff */
[----:B------:R0:W4:Y:S01]  /*04a0*/  LDG.E.U16 R8, [R8.64] ;  /* 0x0000000608087981 */ /* 0x000122000c1e1500 */
[----:B------:R-:W-:-:S03]  /*04b0*/  LEA.HI.X.SX32 R11, R3, R32, 0x1, P1 ;  /* 0x00000020030b7211 */ /* 0x000fc600008f0eff */
[----:B------:R1:W4:Y:S04]  /*04c0*/  LDG.E.U16 R4, [R4.64] ;  /* 0x0000000604047981 */ /* 0x000328000c1e1500 */
[----:B------:R-:W4:Y:S01]  /*04d0*/  LDG.E.U16 R10, [R10.64] ;  /* 0x000000060a0a7981 */ /* 0x000f22000c1e1500 */
[----:B------:R-:W-:-:S04]  /*04e0*/  LEA R6, P0, R19, R30, 0x1 ;  /* 0x0000001e13067211 */ /* 0x000fc800078008ff */
[----:B------:R-:W-:-:S05]  /*04f0*/  LEA.HI.X.SX32 R7, R19, R32, 0x1, P0 ;  /* 0x0000002013077211 */ /* 0x000fca00000f0eff */
[----:B------:R0:W4:Y:S01]  /*0500*/  LDG.E.U16 R6, [R6.64] ;  /* 0x0000000606067981 */ /* 0x000122000c1e1500 */
[----:B------:R-:W-:Y:S02]  /*0510*/  LOP3.LUT R3, R0, 0xff, RZ, 0xc0, !PT ;  /* 0x000000ff00037812 */ /* 0x000fe400078ec0ff */
[----:B------:R-:W-:-:S03]  /*0520*/  SHF.R.S32.HI R12, RZ, 0x8, R0 ;  /* 0x00000008ff0c7819 */ /* 0x000fc60000011400 */
[----:B------:R-:W-:Y:S01]  /*0530*/  IMAD.SHL.U32 R3, R3, 0x2, RZ ;  /* 0x0000000203037824 */ /* 0x000fe200078e00ff */
[----:B------:R-:W-:-:S04]  /*0540*/  SGXT R12, R12, 0x1 ;  /* 0x000000010c0c781a */ /* 0x000fc80000000200 */
[----:B------:R-:W-:-:S04]  /*0550*/  LOP3.LUT R3, R3, 0x210, R12, 0x78, !PT ;  /* 0x0000021003037812 */ /* 0x000fc800078e780c */
[C---:B------:R-:W-:Y:S02]  /*0560*/  LOP3.LUT R12, R3.reuse, 0x20, RZ, 0x3c, !PT ;  /* 0x00000020030c7812 */ /* 0x040fe400078e3cff */
[C---:B0-----:R-:W-:Y:S02]  /*0570*/  LOP3.LUT R7, R3.reuse, 0x40, RZ, 0x3c, !PT ;  /* 0x0000004003077812 */ /* 0x041fe400078e3cff */
[----:B------:R-:W-:Y:S01]  /*0580*/  LOP3.LUT R9, R3, 0x60, RZ, 0x3c, !PT ;  /* 0x0000006003097812 */ /* 0x000fe200078e3cff */
[----:B------:R-:W-:Y:S01]  /*0590*/  IMAD.MOV.U32 R49, RZ, RZ, -0x800000 ;  /* 0xff800000ff317424 */ /* 0x000fe200078e00ff */
[----:B------:R-:W-:Y:S01]  /*05a0*/  CS2R R80, SRZ ;  /* 0x0000000000507805 */ /* 0x000fe2000001ff00 */
[----:B------:R-:W-:Y:S01]  /*05b0*/  IMAD.MOV.U32 R99, RZ, RZ, 0x3f800000 ;  /* 0x3f800000ff637424 */ /* 0x000fe200078e00ff */
[----:B------:R-:W-:Y:S01]  /*05c0*/  CS2R R82, SRZ ;  /* 0x0000000000527805 */ /* 0x000fe2000001ff00 */
[----:B-1----:R-:W-:Y:S01]  /*05d0*/  IMAD.MOV.U32 R5, RZ, RZ, 0x3f800000 ;  /* 0x3f800000ff057424 */ /* 0x002fe200078e00ff */
[----:B------:R-:W-:Y:S01]  /*05e0*/  CS2R R52, SRZ ;  /* 0x0000000000347805 */ /* 0x000fe2000001ff00 */
[----:B------:R-:W-:Y:S01]  /*05f0*/  IMAD.MOV.U32 R48, RZ, RZ, -0x800000 ;  /* 0xff800000ff307424 */ /* 0x000fe200078e00ff */
[----:B------:R-:W-:Y:S01]  /*0600*/  CS2R R54, SRZ ;  /* 0x0000000000367805 */ /* 0x000fe2000001ff00 */
[----:B------:R-:W-:Y:S01]  /*0610*/  CS2R R76, SRZ ;  /* 0x00000000004c7805 */ /* 0x000fe2000001ff00 */
[----:B------:R-:W-:Y:S01]  /*0620*/  CS2R R78, SRZ ;  /* 0x00000000004e7805 */ /* 0x000fe2000001ff00 */
[----:B------:R-:W-:Y:S01]  /*0630*/  CS2R R60, SRZ ;  /* 0x00000000003c7805 */ /* 0x000fe2000001ff00 */
[----:B------:R-:W-:Y:S01]  /*0640*/  CS2R R62, SRZ ;  /* 0x00000000003e7805 */ /* 0x000fe2000001ff00 */
[C---:B------:R-:W-:Y:S01]  /*0650*/  LOP3.LUT R105, R0.reuse, 0x1e0, RZ, 0xc0, !PT ;  /* 0x000001e000697812 */ /* 0x040fe200078ec0ff */
[C---:B------:R-:W-:Y:S01]  /*0660*/  IMAD.SHL.U32 R100, R0.reuse, 0x2, RZ ;  /* 0x0000000200647824 */ /* 0x040fe200078e00ff */
[----:B------:R-:W-:Y:S01]  /*0670*/  LOP3.LUT R103, R0, 0x3, RZ, 0xc0, !PT ;  /* 0x0000000300677812 */ /* 0x000fe200078ec0ff */
[----:B--2---:R-:W-:Y:S04]  /*0680*/  STS.U16 [R3], R20 ;  /* 0x0000001403007388 */ /* 0x004fe80000000400 */
[----:B---3--:R-:W-:Y:S04]  /*0690*/  STS.U16 [R3+0x1000], R24 ;  /* 0x0010001803007388 */ /* 0x008fe80000000400 */
[----:B-----5:R-:W-:Y:S04]  /*06a0*/  STS.U16 [R3+0x2000], R28 ;  /* 0x0020001c03007388 */ /* 0x020fe80000000400 */
[----:B------:R-:W-:Y:S04]  /*06b0*/  STS.U16 [R3+0x3000], R14 ;  /* 0x0030000e03007388 */ /* 0x000fe80000000400 */
[----:B------:R-:W-:Y:S04]  /*06c0*/  STS.U16 [R12+0x400], R21 ;  /* 0x000400150c007388 */ /* 0x000fe80000000400 */
[----:B------:R-:W-:Y:S04]  /*06d0*/  STS.U16 [R12+0x1400], R25 ;  /* 0x001400190c007388 */ /* 0x000fe80000000400 */
[----:B------:R-:W-:Y:S04]  /*06e0*/  STS.U16 [R12+0x2400], R13 ;  /* 0x0024000d0c007388 */ /* 0x000fe80000000400 */
[----:B------:R-:W-:Y:S04]  /*06f0*/  STS.U16 [R12+0x3400], R16 ;  /* 0x003400100c007388 */ /* 0x000fe80000000400 */
[----:B----4-:R0:W-:Y:S04]  /*0700*/  STS.U16 [R7+0x3800], R8 ;  /* 0x0038000807007388 */ /* 0x0101e80000000400 */
[----:B------:R-:W-:Y:S04]  /*0710*/  STS.U16 [R7+0x800], R22 ;  /* 0x0008001607007388 */ /* 0x000fe80000000400 */
[----:B------:R-:W-:Y:S01]  /*0720*/  STS.U16 [R7+0x1800], R26 ;  /* 0x0018001a07007388 */ /* 0x000fe20000000400 */
[----:B0-----:R-:W-:-:S03]  /*0730*/  SHF.L.U32 R8, R29, 0x8, RZ ;  /* 0x000000081d087819 */ /* 0x001fc600000006ff */
[----:B------:R-:W-:Y:S01]  /*0740*/  STS.U16 [R7+0x2800], R4 ;  /* 0x0028000407007388 */ /* 0x000fe20000000400 */
[----:B------:R-:W-:-:S03]  /*0750*/  IADD3 R101, R8, 0x100, RZ ;  /* 0x0000010008657810 */ /* 0x000fc60007ffe0ff */
[----:B------:R-:W-:Y:S04]  /*0760*/  STS.U16 [R9+0xc00], R23 ;  /* 0x000c001709007388 */ /* 0x000fe80000000400 */
[----:B------:R-:W-:Y:S04]  /*0770*/  STS.U16 [R9+0x1c00], R27 ;  /* 0x001c001b09007388 */ /* 0x000fe80000000400 */
[----:B------:R-:W-:Y:S01]  /*0780*/  STS.U16 [R9+0x3c00], R10 ;  /* 0x003c000a09007388 */ /* 0x000fe20000000400 */
[----:B------:R-:W-:-:S03]  /*0790*/  ISETP.GE.AND P0, PT, R101, 0x1, PT ;  /* 0x000000016500780c */ /* 0x000fc60003f06270 */
[----:B------:R0:W-:Y:S02]  /*07a0*/  STS.U16 [R9+0x2c00], R6 ;  /* 0x002c000609007388 */ /* 0x0001e40000000400 */
[----:B0-----:R-:W-:-:S08]  /*07b0*/  IMAD.SHL.U32 R6, R0, 0x8, RZ ;  /* 0x0000000800067824 */ /* 0x001fd000078e00ff */
[----:B------:R-:W-:Y:S05]  /*07c0*/  @!P0 BRA `(.L_x_0) ;  /* 0x000021d000008947 */ /* 0x000fea0003800000 */
[----:B------:R-:W-:Y:S01]  /*07d0*/  LOP3.LUT R15, R0, 0x7, RZ, 0xc0, !PT ;  /* 0x00000007000f7812 */ /* 0x000fe200078ec0ff */
[----:B------:R-:W-:Y:S01]  /*07e0*/  IMAD.MOV.U32 R99, RZ, RZ, 0x3f800000 ;  /* 0x3f800000ff637424 */ /* 0x000fe200078e00ff */
[--C-:B------:R-:W-:Y:S01]  /*07f0*/  SHF.R.U32.HI R7, RZ, 0x2, R0.reuse ;  /* 0x00000002ff077819 */ /* 0x100fe20000011600 */
[----:B------:R-:W-:Y:S01]  /*0800*/  IMAD.MOV.U32 R106, RZ, RZ, -0x800000 ;  /* 0xff800000ff6a7424 */ /* 0x000fe200078e00ff */
[C---:B------:R-:W-:Y:S01]  /*0810*/  LOP3.LUT R10, R100.reuse, 0x3fe, RZ, 0xc0, !PT ;  /* 0x000003fe640a7812 */ /* 0x040fe200078ec0ff */
[----:B------:R-:W-:Y:S01]  /*0820*/  IMAD.MOV.U32 R107, RZ, RZ, -0x800000 ;  /* 0xff800000ff6b7424 */ /* 0x000fe200078e00ff */
[----:B------:R-:W-:Y:S01]  /*0830*/  LOP3.LUT R5, R100, 0x10, RZ, 0xc0, !PT ;  /* 0x0000001064057812 */ /* 0x000fe200078ec0ff */
[----:B------:R-:W-:Y:S01]  /*0840*/  CS2R R80, SRZ ;  /* 0x0000000000507805 */ /* 0x000fe2000001ff00 */
[--C-:B------:R-:W-:Y:S01]  /*0850*/  SHF.R.U32.HI R4, RZ, 0x2, R0.reuse ;  /* 0x00000002ff047819 */ /* 0x100fe20000011600 */
[----:B------:R-:W-:Y:S01]  /*0860*/  CS2R R82, SRZ ;  /* 0x0000000000527805 */ /* 0x000fe2000001ff00 */
[----:B------:R-:W-:Y:S01]  /*0870*/  LOP3.LUT R7, R10, 0x30, R7, 0x78, !PT ;  /* 0x000000300a077812 */ /* 0x000fe200078e7807 */
[----:B------:R-:W-:Y:S01]  /*0880*/  IMAD R10, R15, 0x210, RZ ;  /* 0x000002100f0a7824 */ /* 0x000fe200078e02ff */
[----:B------:R-:W-:Y:S01]  /*0890*/  LOP3.LUT R11, R5, 0x1e0, R0, 0xf8, !PT ;  /* 0x000001e0050b7812 */ /* 0x000fe200078ef800 */
[----:B------:R-:W-:Y:S01]  /*08a0*/  CS2R R52, SRZ ;  /* 0x0000000000347805 */ /* 0x000fe2000001ff00 */
[----:B------:R-:W-:Y:S01]  /*08b0*/  SHF.R.U32.HI R3, RZ, 0x1, R105 ;  /* 0x00000001ff037819 */ /* 0x000fe20000011669 */
[----:B------:R-:W-:Y:S01]  /*08c0*/  CS2R R54, SRZ ;  /* 0x0000000000367805 */ /* 0x000fe2000001ff00 */
[----:B------:R-:W-:Y:S01]  /*08d0*/  SGXT.U32 R4, R4, 0x3 ;  /* 0x000000030404781a */ /* 0x000fe20000000000 */
[----:B------:R-:W-:Y:S01]  /*08e0*/  CS2R R76, SRZ ;  /* 0x00000000004c7805 */ /* 0x000fe2000001ff00 */
[----:B------:R-:W-:Y:S01]  /*08f0*/  LOP3.LUT R5, R0, 0x1f, RZ, 0xc0, !PT ;  /* 0x0000001f00057812 */ /* 0x000fe200078ec0ff */
[----:B------:R-:W-:Y:S01]  /*0900*/  CS2R R78, SRZ ;  /* 0x00000000004e7805 */ /* 0x000fe2000001ff00 */
[----:B------:R-:W-:Y:S01]  /*0910*/  LOP3.LUT R8, R8, R3, R4, 0xfe, !PT ;  /* 0x0000000308087212 */ /* 0x000fe200078efe04 */
[----:B------:R-:W-:Y:S01]  /*0920*/  IMAD R3, R2, c[0x0][0x1a0], RZ ;  /* 0x0000680002037a24 */ /* 0x000fe200078e02ff */
[----:B------:R-:W-:Y:S01]  /*0930*/  LOP3.LUT R17, R10, R11, RZ, 0x3c, !PT ;  /* 0x0000000b0a117212 */ /* 0x000fe200078e3cff */
[----:B------:R-:W-:Y:S01]  /*0940*/  IMAD R10, R5, c[0x0][0x1a8], RZ ;  /* 0x00006a00050a7a24 */ /* 0x000fe200078e02ff */
[C---:B------:R-:W-:Y:S01]  /*0950*/  LOP3.LUT R9, R0.reuse, 0x3f, RZ, 0xc0, !PT ;  /* 0x0000003f00097812 */ /* 0x040fe200078ec0ff */
[----:B------:R-:W-:Y:S01]  /*0960*/  IMAD.SHL.U32 R11, R0, 0x100, RZ ;  /* 0x00000100000b7824 */ /* 0x000fe200078e00ff */
[--C-:B------:R-:W-:Y:S01]  /*0970*/  SHF.R.U32.HI R18, RZ, 0x5, R0.reuse ;  /* 0x00000005ff127819 */ /* 0x100fe20000011600 */
[----:B------:R-:W-:Y:S01]  /*0980*/  IMAD.SHL.U32 R5, R3, 0x2, RZ ;  /* 0x0000000203057824 */ /* 0x000fe200078e00ff */
[----:B------:R-:W-:Y:S01]  /*0990*/  CS2R R60, SRZ ;  /* 0x00000000003c7805 */ /* 0x000fe2000001ff00 */
[----:B------:R-:W-:Y:S01]  /*09a0*/  IMAD.SHL.U32 R12, R10, 0x2, RZ ;  /* 0x000000020a0c7824 */ /* 0x000fe200078e00ff */
[----:B------:R-:W-:Y:S01]  /*09b0*/  LOP3.LUT R16, R11, 0x1000, RZ, 0xc0, !PT ;  /* 0x000010000b107812 */ /* 0x000fe200078ec0ff */
[----:B------:R-:W-:Y:S01]  /*09c0*/  IMAD R4, R2, c[0x0][0x1b0], RZ ;  /* 0x00006c0002047a24 */ /* 0x000fe200078e02ff */
[----:B------:R-:W-:Y:S01]  /*09d0*/  SGXT.U32 R11, R18, 0x4 ;  /* 0x00000004120b781a */ /* 0x000fe20000000000 */
[----:B------:R-:W-:Y:S01]  /*09e0*/  IMAD R13, R9, c[0x0][0x1b4], RZ ;  /* 0x00006d00090d7a24 */ /* 0x000fe200078e02ff */
[----:B------:R-:W-:Y:S01]  /*09f0*/  IADD3 R116, P0, P1, R12, c[0x0][0x168], R5 ;  /* 0x00005a000c747a10 */ /* 0x000fe2000791e005 */
[----:B------:R-:W-:Y:S01]  /*0a00*/  IMAD.SHL.U32 R9, R4, 0x2, RZ ;  /* 0x0000000204097824 */ /* 0x000fe200078e00ff */
[----:B------:R-:W-:Y:S01]  /*0a10*/  SHF.R.U32.HI R12, RZ, 0x6, R0 ;  /* 0x00000006ff0c7819 */ /* 0x000fe20000011600 */
[----:B------:R-:W-:Y:S01]  /*0a20*/  IMAD.SHL.U32 R14, R13, 0x2, RZ ;  /* 0x000000020d0e7824 */ /* 0x000fe200078e00ff */
[----:B------:R-:W-:Y:S01]  /*0a30*/  CS2R R62, SRZ ;  /* 0x00000000003e7805 */ /* 0x000fe2000001ff00 */
[----:B------:R-:W-:Y:S01]  /*0a40*/  IMAD.HI R5, R3, 0x2, RZ ;  /* 0x0000000203057827 */ /* 0x000fe200078e02ff */
[----:B------:R-:W-:Y:S01]  /*0a50*/  SGXT.U32 R3, R12, 0x3 ;  /* 0x000000030c03781a */ /* 0x000fe20000000000 */
[----:B------:R-:W-:Y:S01]  /*0a60*/  UMOV UR4, URZ ;  /* 0x0000003f00047c82 */ /* 0x000fe20008000000 */
[----:B------:R-:W-:Y:S01]  /*0a70*/  IADD3 R109, P2, P3, R14, c[0x0][0x170], R9 ;  /* 0x00005c000e6d7a10 */ /* 0x000fe20007b5e009 */
[----:B------:R-:W-:Y:S01]  /*0a80*/  IMAD.MOV.U32 R18, RZ, RZ, c[0x0][0x1a4] ;  /* 0x00006900ff127624 */ /* 0x000fe200078e00ff */
[----:B------:R-:W-:Y:S01]  /*0a90*/  IADD3 R9, R16, R17, RZ ;  /* 0x0000001110097210 */ /* 0x000fe20007ffe0ff */
[----:B------:R-:W-:Y:S01]  /*0aa0*/  IMAD R11, R11, c[0x0][0x1a4], RZ ;  /* 0x000069000b0b7a24 */ /* 0x000fe200078e02ff */
[----:B------:R-:W-:Y:S01]  /*0ab0*/  LOP3.LUT R98, R8, 0x8, RZ, 0xfc, !PT ;  /* 0x0000000808627812 */ /* 0x000fe200078efcff */
[----:B------:R-:W-:Y:S01]  /*0ac0*/  IMAD.HI R12, R4, 0x2, RZ ;  /* 0x00000002040c7827 */ /* 0x000fe200078e02ff */
[----:B------:R-:W-:-:S03]  /*0ad0*/  UMOV UR5, URZ ;  /* 0x0000003f00057c82 */ /* 0x000fc60008000000 */
[----:B------:R-:W-:-:S04]  /*0ae0*/  IMAD.HI R10, R10, 0x2, RZ ;  /* 0x000000020a0a7827 */ /* 0x000fc800078e02ff */
[----:B------:R-:W-:Y:S01]  /*0af0*/  IMAD R4, R18, 0x10, R11 ;  /* 0x0000001012047824 */ /* 0x000fe200078e020b */
[----:B------:R-:W-:Y:S01]  /*0b00*/  IADD3.X R16, R10, c[0x0][0x16c], R5, P0, P1 ;  /* 0x00005b000a107a10 */ /* 0x000fe200007e2405 */
[----:B------:R-:W-:Y:S01]  /*0b10*/  IMAD R14, R3, c[0x0][0x1b8], RZ ;  /* 0x00006e00030e7a24 */ /* 0x000fe200078e02ff */
[-C--:B------:R-:W-:Y:S01]  /*0b20*/  LEA R122, P0, R11, R116.reuse, 0x1 ;  /* 0x000000740b7a7211 */ /* 0x080fe200078008ff */
[----:B------:R-:W-:Y:S01]  /*0b30*/  IMAD.MOV.U32 R17, RZ, RZ, c[0x0][0x1b8] ;  /* 0x00006e00ff117624 */ /* 0x000fe200078e00ff */
[C---:B------:R-:W-:Y:S01]  /*0b40*/  LEA R120, P1, R4.reuse, R116, 0x1 ;  /* 0x0000007404787211 */ /* 0x040fe200078208ff */
[----:B------:R-:W-:Y:S01]  /*0b50*/  IMAD.HI R13, R13, 0x2, RZ ;  /* 0x000000020d0d7827 */ /* 0x000fe200078e02ff */
[-C--:B------:R-:W-:Y:S02]  /*0b60*/  LEA.HI.X.SX32 R123, R11, R16.reuse, 0x1, P0 ;  /* 0x000000100b7b7211 */ /* 0x080fe400000f0eff */
[----:B------:R-:W-:Y:S01]  /*0b70*/  LEA.HI.X.SX32 R121, R4, R16, 0x1, P1 ;  /* 0x0000001004797211 */ /* 0x000fe200008f0eff */
[----:B------:R-:W-:Y:S01]  /*0b80*/  IMAD R3, R18, 0x10, R4 ;  /* 0x0000001012037824 */ /* 0x000fe200078e0204 */
[----:B------:R-:W-:Y:S01]  /*0b90*/  IADD3.X R13, R13, c[0x0][0x174], R12, P2, P3 ;  /* 0x00005d000d0d7a10 */ /* 0x000fe200017e640c */
[----:B------:R-:W-:Y:S01]  /*0ba0*/  IMAD R10, R17, 0x8, R14 ;  /* 0x00000008110a7824 */ /* 0x000fe200078e020e */
[-C--:B------:R-:W-:Y:S01]  /*0bb0*/  LEA R114, P0, R14, R109.reuse, 0x1 ;  /* 0x0000006d0e727211 */ /* 0x080fe200078008ff */
[----:B------:R-:W-:Y:S01]  /*0bc0*/  IMAD R5, R18, 0x10, R3 ;  /* 0x0000001012057824 */ /* 0x000fe200078e0203 */
[-C--:B------:R-:W-:Y:S01]  /*0bd0*/  LEA R118, P2, R3, R116.reuse, 0x1 ;  /* 0x0000007403767211 */ /* 0x080fe200078408ff */
[----:B------:R-:W-:Y:S01]  /*0be0*/  IMAD R12, R17, 0x8, R10 ;  /* 0x00000008110c7824 */ /* 0x000fe200078e020a */
[----:B------:R-:W-:Y:S01]  /*0bf0*/  LEA R112, P1, R10, R109, 0x1 ;  /* 0x0000006d0a707211 */ /* 0x000fe200078208ff */
[----:B------:R-:W-:Y:S01]  /*0c00*/  IMAD R11, R15, 0x90, RZ ;  /* 0x000000900f0b7824 */ /* 0x000fe200078e02ff */
[----:B------:R-:W-:Y:S01]  /*0c10*/  LEA R116, P3, R5, R116, 0x1 ;  /* 0x0000007405747211 */ /* 0x000fe200078608ff */
[----:B------:R-:W-:Y:S01]  /*0c20*/  IMAD.MOV.U32 R4, RZ, RZ, RZ ;  /* 0x000000ffff047224 */ /* 0x000fe200078e00ff */
[----:B------:R-:W-:-:S02]  /*0c30*/  LEA.HI.X.SX32 R119, R3, R16, 0x1, P2 ;  /* 0x0000001003777211 */ /* 0x000fc400010f0eff */
[----:B------:R-:W-:Y:S02]  /*0c40*/  LEA R3, R17, R12, 0x3 ;  /* 0x0000000c11037211 */ /* 0x000fe400078e18ff */
[----:B------:R-:W-:Y:S01]  /*0c50*/  LEA.HI.X.SX32 R117, R5, R16, 0x1, P3 ;  /* 0x0000001005757211 */ /* 0x000fe200018f0eff */
[----:B------:R-:W-:Y:S01]  /*0c60*/  IMAD.MOV.U32 R5, RZ, RZ, 0x3f800000 ;  /* 0x3f800000ff057424 */ /* 0x000fe200078e00ff */
[CC--:B------:R-:W-:Y:S02]  /*0c70*/  LEA R110, P2, R12.reuse, R109.reuse, 0x1 ;  /* 0x0000006d0c6e7211 */ /* 0x0c0fe400078408ff */
[C---:B------:R-:W-:Y:S02]  /*0c80*/  LEA R108, P3, R3.reuse, R109, 0x1 ;  /* 0x0000006d036c7211 */ /* 0x040fe400078608ff */
[-C--:B------:R-:W-:Y:S02]  /*0c90*/  LEA.HI.X.SX32 R111, R12, R13.reuse, 0x1, P2 ;  /* 0x0000000d0c6f7211 */ /* 0x080fe400010f0eff */
[----:B------:R-:W-:-:S02]  /*0ca0*/  LEA.HI.X.SX32 R109, R3, R13, 0x1, P3 ;  /* 0x0000000d036d7211 */ /* 0x000fc400018f0eff */
[----:B------:R-:W-:Y:S02]  /*0cb0*/  LOP3.LUT R12, R6, 0x30, RZ, 0xc0, !PT ;  /* 0x00000030060c7812 */ /* 0x000fe400078ec0ff */
[----:B------:R-:W-:Y:S02]  /*0cc0*/  LOP3.LUT R3, R0, 0x1c0, RZ, 0xc0, !PT ;  /* 0x000001c000037812 */ /* 0x000fe400078ec0ff */
[-C--:B------:R-:W-:Y:S02]  /*0cd0*/  LEA.HI.X.SX32 R115, R14, R13.reuse, 0x1, P0 ;  /* 0x0000000d0e737211 */ /* 0x080fe400000f0eff */
[----:B------:R-:W-:Y:S01]  /*0ce0*/  LEA.HI.X.SX32 R113, R10, R13, 0x1, P1 ;  /* 0x0000000d0a717211 */ /* 0x000fe200008f0eff */
[----:B------:R-:W-:Y:S01]  /*0cf0*/  IMAD R13, R15, 0x40, R12 ;  /* 0x000000400f0d7824 */ /* 0x000fe200078e020c */
[----:B------:R-:W-:Y:S01]  /*0d00*/  SHF.R.U32.HI R3, RZ, 0x2, R3 ;  /* 0x00000002ff037819 */ /* 0x000fe20000011603 */
[----:B------:R-:W-:Y:S01]  /*0d10*/  IMAD.MOV.U32 R10, RZ, RZ, RZ ;  /* 0x000000ffff0a7224 */ /* 0x000fe200078e00ff */
[----:B------:R-:W-:-:S02]  /*0d20*/  LOP3.LUT R11, R11, 0x30, R100, 0x78, !PT ;  /* 0x000000300b0b7812 */ /* 0x000fc400078e7864 */
[--C-:B------:R-:W-:Y:S02]  /*0d30*/  LOP3.LUT R97, R3, 0x3fe, R100.reuse, 0x78, !PT ;  /* 0x000003fe03617812 */ /* 0x100fe400078e7864 */
[----:B------:R-:W-:Y:S02]  /*0d40*/  LOP3.LUT R96, R13, 0x30, R100, 0x78, !PT ;  /* 0x000000300d607812 */ /* 0x000fe400078e7864 */
[----:B------:R-:W-:Y:S02]  /*0d50*/  LOP3.LUT R3, R11, 0x40, RZ, 0x3c, !PT ;  /* 0x000000400b037812 */ /* 0x000fe400078e3cff */
.L_x_1:
[----:B------:R-:W-:-:S04]  /*0d60*/  IMAD.WIDE R12, R10, 0x2, R122 ;  /* 0x000000020a0c7825 */ /* 0x000fc800078e027a */
[C---:B------:R-:W-:Y:S02]  /*0d70*/  IMAD.WIDE R14, R10.reuse, 0x2, R120 ;  /* 0x000000020a0e7825 */ /* 0x040fe400078e0278 */
[----:B------:R-:W2:Y:S02]  /*0d80*/  LDG.E.U16 R12, [R12.64] ;  /* 0x000000060c0c7981 */ /* 0x000ea4000c1e1500 */
[C---:B------:R-:W-:Y:S02]  /*0d90*/  IMAD.WIDE R16, R10.reuse, 0x2, R118 ;  /* 0x000000020a107825 */ /* 0x040fe400078e0276 */
[----:B------:R-:W3:Y:S02]  /*0da0*/  LDG.E.U16 R14, [R14.64] ;  /* 0x000000060e0e7981 */ /* 0x000ee4000c1e1500 */
[----:B------:R-:W-:Y:S02]  /*0db0*/  IMAD.WIDE R18, R10, 0x2, R116 ;  /* 0x000000020a127825 */ /* 0x000fe400078e0274 */
[----:B------:R-:W4:Y:S04]  /*0dc0*/  LDG.E.U16 R16, [R16.64] ;  /* 0x0000000610107981 */ /* 0x000f28000c1e1500 */
[----:B------:R-:W5:Y:S04]  /*0dd0*/  LDG.E.U16 R44, [R18.64] ;  /* 0x00000006122c7981 */ /* 0x000f68000c1e1500 */
[----:B------:R-:W-:Y:S06]  /*0de0*/  BAR.SYNC.DEFER_BLOCKING 0x0 ;  /* 0x0000000000007b1d */ /* 0x000fec0000010000 */
[----:B--2---:R-:W-:Y:S04]  /*0df0*/  STS.U16 [R7+0x4000], R12 ;  /* 0x0040000c07007388 */ /* 0x004fe80000000400 */
[----:B---3--:R-:W-:Y:S04]  /*0e00*/  STS.U16 [R7+0x4400], R14 ;  /* 0x0044000e07007388 */ /* 0x008fe80000000400 */
[----:B----4-:R-:W-:Y:S04]  /*0e10*/  STS.U16 [R7+0x4800], R16 ;  /* 0x0048001007007388 */ /* 0x010fe80000000400 */
[----:B-----5:R-:W-:Y:S04]  /*0e20*/  STS.U16 [R7+0x4c00], R44 ;  /* 0x004c002c07007388 */ /* 0x020fe80000000400 */
[----:B------:R-:W-:Y:S06]  /*0e30*/  BAR.SYNC.DEFER_BLOCKING 0x0 ;  /* 0x0000000000007b1d */ /* 0x000fec0000010000 */
[----:B------:R-:W-:Y:S04]  /*0e40*/  LDSM.16.MT88.4 R92, [R9] ;  /* 0x00000000095c783b */ /* 0x000fe80000004200 */
[----:B------:R-:W0:Y:S04]  /*0e50*/  LDSM.16.M88.4 R32, [R96+0x4400] ;  /* 0x004400006020783b */ /* 0x000e280000000200 */
[----:B------:R-:W1:Y:S04]  /*0e60*/  LDSM.16.M88.4 R28, [R96+0x4600] ;  /* 0x00460000601c783b */ /* 0x000e680000000200 */
[----:B------:R-:W2:Y:S04]  /*0e70*/  LDSM.16.M88.4 R24, [R96+0x4800] ;  /* 0x004800006018783b */ /* 0x000ea80000000200 */
[----:B------:R-:W3:Y:S04]  /*0e80*/  LDSM.16.M88.4 R20, [R96+0x4a00] ;  /* 0x004a00006014783b */ /* 0x000ee80000000200 */
[----:B------:R-:W4:Y:S04]  /*0e90*/  LDSM.16.M88.4 R12, [R96+0x4c00] ;  /* 0x004c0000600c783b */ /* 0x000f280000000200 */
[----:B------:R-:W3:Y:S04]  /*0ea0*/  LDSM.16.M88.4 R36, [R96+0x4200] ;  /* 0x004200006024783b */ /* 0x000ee80000000200 */
[----:B------:R-:W3:Y:S04]  /*0eb0*/  LDSM.16.M88.4 R40, [R96+0x4000] ;  /* 0x004000006028783b */ /* 0x000ee80000000200 */
[----:B------:R-:W4:Y:S04]  /*0ec0*/  LDSM.16.M88.4 R16, [R96+0x4e00] ;  /* 0x004e00006010783b */ /* 0x000f280000000200 */
[----:B------:R-:W4:Y:S01]  /*0ed0*/  LDSM.16.MT88.4 R84, [R9+0x2000] ;  /* 0x002000000954783b */ /* 0x000f220000004200 */
[C---:B0-----:R-:W-:Y:S07]  /*0ee0*/  HMMA.16816.F32.BF16 R72, R92.reuse, R32, RZ ;  /* 0x000000205c48723c */ /* 0x041fee00000418ff */
[C---:B------:R-:W-:Y:S01]  /*0ef0*/  IMAD.WIDE R32, R4.reuse, 0x2, R110 ;  /* 0x0000000204207825 */ /* 0x040fe200078e026e */
[C---:B-1----:R-:W-:Y:S05]  /*0f00*/  HMMA.16816.F32.BF16 R64, R92.reuse, R28, RZ ;  /* 0x0000001c5c40723c */ /* 0x042fea00000418ff */
[----:B------:R0:W5:Y:S02]  /*0f10*/  LDG.E.U16 R32, [R32.64] ;  /* 0x0000000620207981 */ /* 0x000164000c1e1500 */
[C---:B------:R-:W-:Y:S01]  /*0f20*/  IMAD.WIDE R28, R4.reuse, 0x2, R112 ;  /* 0x00000002041c7825 */ /* 0x040fe200078e0270 */
[C---:B--2---:R-:W-:Y:S05]  /*0f30*/  HMMA.16816.F32.BF16 R44, R92.reuse, R24, RZ ;  /* 0x000000185c2c723c */ /* 0x044fea00000418ff */
[----:B------:R1:W2:Y:S02]  /*0f40*/  LDG.E.U16 R28, [R28.64] ;  /* 0x000000061c1c7981 */ /* 0x0002a4000c1e1500 */
[C---:B------:R-:W-:Y:S01]  /*0f50*/  IMAD.WIDE R24, R4.reuse, 0x2, R114 ;  /* 0x0000000204187825 */ /* 0x040fe200078e0272 */
[C---:B---3--:R-:W-:Y:S05]  /*0f60*/  HMMA.16816.F32.BF16 R56, R92.reuse, R20, RZ ;  /* 0x000000145c38723c */ /* 0x048fea00000418ff */
[----:B------:R3:W2:Y:S02]  /*0f70*/  LDG.E.U16 R24, [R24.64] ;  /* 0x0000000618187981 */ /* 0x0006a4000c1e1500 */
[----:B------:R-:W-:Y:S01]  /*0f80*/  IMAD.WIDE R20, R4, 0x2, R108 ;  /* 0x0000000204147825 */ /* 0x000fe200078e026c */
[C---:B----4-:R-:W-:Y:S04]  /*0f90*/  HMMA.16816.F32.BF16 R68, R92.reuse, R12, RZ ;  /* 0x0000000c5c44723c */ /* 0x050fe800000418ff */
[----:B------:R4:W2:Y:S04]  /*0fa0*/  LDG.E.U16 R12, [R20.64] ;  /* 0x00000006140c7981 */ /* 0x0008a8000c1e1500 */
[C---:B------:R-:W-:Y:S01]  /*0fb0*/  HMMA.16816.F32.BF16 R48, R92.reuse, R36, RZ ;  /* 0x000000245c30723c */ /* 0x040fe200000418ff */
[----:B------:R-:W-:Y:S07]  /*0fc0*/  BAR.SYNC.DEFER_BLOCKING 0x0 ;  /* 0x0000000000007b1d */ /* 0x000fee0000010000 */
[C---:B------:R-:W-:Y:S08]  /*0fd0*/  HMMA.16816.F32.BF16 R88, R92.reuse, R40, RZ ;  /* 0x000000285c58723c */ /* 0x040ff000000418ff */
[----:B------:R-:W-:Y:S08]  /*0fe0*/  HMMA.16816.F32.BF16 R92, R92, R16, RZ ;  /* 0x000000105c5c723c */ /* 0x000ff000000418ff */
[----:B------:R-:W-:Y:S01]  /*0ff0*/  HMMA.16816.F32.BF16 R48, R84, R38, R48 ;  /* 0x000000265430723c */ /* 0x000fe20000041830 */
[----:B------:R-:W-:-:S07]  /*1000*/  LEA R17, P1, R103, UR4, 0x1 ;  /* 0x0000000467117c11 */ /* 0x000fce000f8208ff */
[----:B------:R-:W-:Y:S01]  /*1010*/  HMMA.16816.F32.BF16 R88, R84, R42, R88 ;  /* 0x0000002a5458723c */ /* 0x000fe20000041858 */
[----:B----4-:R-:W-:-:S07]  /*1020*/  IADD3.X R20, RZ, UR5, RZ, P1, !PT ;  /* 0x00000005ff147c10 */ /* 0x010fce0008ffe4ff */
[C---:B------:R-:W-:Y:S08]  /*1030*/  HMMA.16816.F32.BF16 R72, R84.reuse, R34, R72 ;  /* 0x000000225448723c */ /* 0x040ff00000041848 */
[C---:B------:R-:W-:Y:S07]  /*1040*/  HMMA.16816.F32.BF16 R56, R84.reuse, R22, R56 ;  /* 0x000000165438723c */ /* 0x040fee0000041838 */
[----:B------:R-:W-:Y:S01]  /*1050*/  IADD3 R23, P3, R17, 0x9, RZ ;  /* 0x0000000911177810 */ /* 0x000fe20007f7e0ff */
[----:B------:R-:W-:Y:S03]  /*1060*/  HMMA.16816.F32.BF16 R92, R84, R18, R92 ;  /* 0x00000012545c723c */ /* 0x000fe6000004185c */
[----:B------:R-:W-:Y:S01]  /*1070*/  ISETP.GT.U32.AND P0, PT, R23, R98, PT ;  /* 0x000000621700720c */ /* 0x000fe20003f04070 */
[----:B------:R-:W-:Y:S01]  /*1080*/  IMAD.X R38, RZ, RZ, R20, P3 ;  /* 0x000000ffff267224 */ /* 0x000fe200018e0614 */
[----:B------:R-:W-:-:S02]  /*1090*/  IADD3 R13, P4, R17, 0x10, RZ ;  /* 0x00000010110d7810 */ /* 0x000fc40007f9e0ff */
[----:B------:R-:W-:Y:S02]  /*10a0*/  FMUL R19, R51, c[0x0][0x188] ;  /* 0x0000620033137a20 */ /* 0x000fe40000400000 */
[----:B------:R-:W-:Y:S01]  /*10b0*/  ISETP.GT.U32.AND.EX P0, PT, R38, RZ, PT, P0 ;  /* 0x000000ff2600720c */ /* 0x000fe20003f04100 */
[----:B------:R-:W-:Y:S01]  /*10c0*/  HMMA.16816.F32.BF16 R64, R84, R30, R64 ;  /* 0x0000001e5440723c */ /* 0x000fe20000041840 */
[-C--:B------:R-:W-:Y:S02]  /*10d0*/  ISETP.GT.U32.AND P3, PT, R17, R98.reuse, PT ;  /* 0x000000621100720c */ /* 0x080fe40003f64070 */
[----:B------:R-:W-:Y:S02]  /*10e0*/  FSEL R19, R19, -INF , !P0 ;  /* 0xff80000013137808 */ /* 0x000fe40004000000 */
[----:B------:R-:W-:-:S03]  /*10f0*/  ISETP.GE.U32.AND P0, PT, R17, R98, PT ;  /* 0x000000621100720c */ /* 0x000fc60003f06070 */
[----:B------:R-:W-:Y:S01]  /*1100*/  HMMA.16816.F32.BF16 R44, R84, R26, R44 ;  /* 0x0000001a542c723c */ /* 0x000fe2000004182c */
[----:B------:R-:W-:Y:S01]  /*1110*/  ISETP.GT.U32.AND P2, PT, R13, R98, PT ;  /* 0x000000620d00720c */ /* 0x000fe20003f44070 */
[----:B------:R-:W-:Y:S01]  /*1120*/  FMUL R35, R90, c[0x0][0x188] ;  /* 0x000062005a237a20 */ /* 0x000fe20000400000 */
[----:B------:R-:W-:Y:S01]  /*1130*/  ISETP.GT.U32.AND P1, PT, R17, R8, PT ;  /* 0x000000081100720c */ /* 0x000fe20003f24070 */
[----:B------:R-:W-:-:S03]  /*1140*/  FMUL R18, R91, c[0x0][0x188] ;  /* 0x000062005b127a20 */ /* 0x000fc60000400000 */
[----:B------:R-:W-:Y:S01]  /*1150*/  IMAD.X R26, RZ, RZ, R20, P4 ;  /* 0x000000ffff1a7224 */ /* 0x000fe200020e0614 */
[----:B------:R-:W-:Y:S01]  /*1160*/  HMMA.16816.F32.BF16 R68, R84, R14, R68 ;  /* 0x0000000e5444723c */ /* 0x000fe20000041844 */
[C---:B------:R-:W-:Y:S02]  /*1170*/  ISETP.GT.U32.AND.EX P3, PT, R20.reuse, RZ, PT, P3 ;  /* 0x000000ff1400720c */ /* 0x040fe40003f64130 */
[----:B------:R-:W-:Y:S02]  /*1180*/  ISETP.GE.U32.AND.EX P0, PT, R20, RZ, PT, P0 ;  /* 0x000000ff1400720c */ /* 0x000fe40003f06100 */
[----:B------:R-:W-:Y:S02]  /*1190*/  ISETP.GT.U32.AND.EX P2, PT, R26, RZ, PT, P2 ;  /* 0x000000ff1a00720c */ /* 0x000fe40003f44120 */
[----:B------:R-:W-:Y:S01]  /*11a0*/  FMUL R15, R74, c[0x0][0x188] ;  /* 0x000062004a0f7a20 */ /* 0x000fe20000400000 */
[----:B------:R-:W-:Y:S01]  /*11b0*/  ISETP.GT.U32.AND P5, PT, R13, R8, PT ;  /* 0x000000080d00720c */ /* 0x000fe20003fa4070 */
[----:B0-----:R-:W-:Y:S01]  /*11c0*/  FMUL R33, R50, c[0x0][0x188] ;  /* 0x0000620032217a20 */ /* 0x001fe20000400000 */
[----:B------:R-:W-:-:S02]  /*11d0*/  IADD3 R13, P4, R17, 0x11, RZ ;  /* 0x00000011110d7810 */ /* 0x000fc40007f9e0ff */
[----:B------:R-:W-:Y:S02]  /*11e0*/  FSEL R35, R35, -INF , !P3 ;  /* 0xff80000023237808 */ /* 0x000fe40005800000 */
[----:B------:R-:W-:Y:S02]  /*11f0*/  ISETP.GT.U32.AND.EX P1, PT, R20, RZ, PT, P1 ;  /* 0x000000ff1400720c */ /* 0x000fe40003f24110 */
[----:B------:R-:W-:Y:S02]  /*1200*/  FSEL R18, R18, -INF , !P0 ;  /* 0xff80000012127808 */ /* 0x000fe40004000000 */
[----:B------:R-:W-:Y:S02]  /*1210*/  FSEL R15, R15, -INF , !P2 ;  /* 0xff8000000f0f7808 */ /* 0x000fe40005000000 */
[----:B------:R-:W-:Y:S01]  /*1220*/  IADD3 R16, P2, R17, 0x18, RZ ;  /* 0x0000001811107810 */ /* 0x000fe20007f5e0ff */
[----:B------:R-:W-:Y:S01]  /*1230*/  IMAD.X R42, RZ, RZ, R20, P4 ;  /* 0x000000ffff2a7224 */ /* 0x000fe200020e0614 */
[----:B------:R-:W-:-:S02]  /*1240*/  FSEL R33, R33, -INF , !P1 ;  /* 0xff80000021217808 */ /* 0x000fc40004800000 */
[----:B------:R-:W-:Y:S02]  /*1250*/  FMNMX R50, R35, R18, !PT ;  /* 0x0000001223327209 */ /* 0x000fe40007800000 */
[----:B------:R-:W-:Y:S01]  /*1260*/  IADD3 R14, P4, R17, 0x19, RZ ;  /* 0x00000019110e7810 */ /* 0x000fe20007f9e0ff */
[--C-:B------:R-:W-:Y:S01]  /*1270*/  IMAD.X R40, RZ, RZ, R20.reuse, P2 ;  /* 0x000000ffff287224 */ /* 0x100fe200010e0614 */
[----:B------:R-:W-:Y:S02]  /*1280*/  ISETP.GT.U32.AND P2, PT, R13, R98, PT ;  /* 0x000000620d00720c */ /* 0x000fe40003f44070 */
[----:B------:R-:W-:Y:S01]  /*1290*/  FMNMX R50, R33, R50, !PT ;  /* 0x0000003221327209 */ /* 0x000fe20007800000 */
[----:B------:R-:W-:Y:S01]  /*12a0*/  IMAD.X R36, RZ, RZ, R20, P4 ;  /* 0x000000ffff247224 */ /* 0x000fe200020e0614 */
[-C--:B------:R-:W-:Y:S01]  /*12b0*/  ISETP.GT.U32.AND P3, PT, R14, R98.reuse, PT ;  /* 0x000000620e00720c */ /* 0x080fe20003f64070 */
[----:B------:R-:W-:Y:S01]  /*12c0*/  FMUL R21, R75, c[0x0][0x188] ;  /* 0x000062004b157a20 */ /* 0x000fe20000400000 */
[----:B------:R-:W-:-:S02]  /*12d0*/  ISETP.GT.U32.AND P4, PT, R16, R98, PT ;  /* 0x000000621000720c */ /* 0x000fc40003f84070 */
[----:B------:R-:W-:Y:S02]  /*12e0*/  ISETP.GT.U32.AND.EX P2, PT, R42, RZ, PT, P2 ;  /* 0x000000ff2a00720c */ /* 0x000fe40003f44120 */
[----:B------:R-:W-:Y:S02]  /*12f0*/  FMNMX R50, R19, R50, !PT ;  /* 0x0000003213327209 */ /* 0x000fe40007800000 */
[----:B------:R-:W-:Y:S01]  /*1300*/  ISETP.GT.U32.AND P6, PT, R23, R8, PT ;  /* 0x000000081700720c */ /* 0x000fe20003fc4070 */
[----:B------:R-:W-:Y:S01]  /*1310*/  FMUL R23, R67, c[0x0][0x188] ;  /* 0x0000620043177a20 */ /* 0x000fe20000400000 */
[----:B------:R-:W-:Y:S01]  /*1320*/  ISETP.GT.U32.AND.EX P3, PT, R36, RZ, PT, P3 ;  /* 0x000000ff2400720c */ /* 0x000fe20003f64130 */
[----:B-1----:R-:W-:Y:S01]  /*1330*/  FMUL R29, R66, c[0x0][0x188] ;  /* 0x00006200421d7a20 */ /* 0x002fe20000400000 */
[----:B------:R-:W-:Y:S02]  /*1340*/  LOP3.LUT R37, R17, 0x20, RZ, 0xfc, !PT ;  /* 0x0000002011257812 */ /* 0x000fe400078efcff */
[----:B------:R-:W-:-:S02]  /*1350*/  FSEL R21, R21, -INF , !P2 ;  /* 0xff80000015157808 */ /* 0x000fc40005000000 */
[----:B------:R-:W-:Y:S02]  /*1360*/  ISETP.GT.U32.AND.EX P4, PT, R40, RZ, PT, P4 ;  /* 0x000000ff2800720c */ /* 0x000fe40003f84140 */
[----:B------:R-:W-:Y:S02]  /*1370*/  FMNMX R50, R15, R50, !PT ;  /* 0x000000320f327209 */ /* 0x000fe40007800000 */
[----:B------:R-:W-:Y:S02]  /*1380*/  FSEL R23, R23, -INF , !P3 ;  /* 0xff80000017177808 */ /* 0x000fe40005800000 */
[----:B------:R-:W-:Y:S02]  /*1390*/  LOP3.LUT R30, R17, 0x21, RZ, 0xfc, !PT ;  /* 0x00000021111e7812 */ /* 0x000fe400078efcff */
[----:B------:R-:W-:Y:S02]  /*13a0*/  FSEL R29, R29, -INF , !P4 ;  /* 0xff8000001d1d7808 */ /* 0x000fe40006000000 */
[----:B------:R-:W-:-:S02]  /*13b0*/  ISETP.GT.U32.AND P3, PT, R37, R98, PT ;  /* 0x000000622500720c */ /* 0x000fc40003f64070 */
[----:B------:R-:W-:Y:S01]  /*13c0*/  FMNMX R50, R21, R50, !PT ;  /* 0x0000003215327209 */ /* 0x000fe20007800000 */
[----:B------:R-:W-:Y:S01]  /*13d0*/  FMUL R31, R46, c[0x0][0x188] ;  /* 0x000062002e1f7a20 */ /* 0x000fe20000400000 */
[----:B------:R-:W-:Y:S02]  /*13e0*/  LOP3.LUT R22, R17, 0x28, RZ, 0xfc, !PT ;  /* 0x0000002811167812 */ /* 0x000fe400078efcff */
[----:B------:R-:W-:Y:S02]  /*13f0*/  ISETP.GT.U32.AND P2, PT, R30, R98, PT ;  /* 0x000000621e00720c */ /* 0x000fe40003f44070 */
[----:B------:R-:W-:Y:S02]  /*1400*/  ISETP.GT.U32.AND.EX P3, PT, R20, RZ, PT, P3 ;  /* 0x000000ff1400720c */ /* 0x000fe40003f64130 */
[----:B------:R-:W-:Y:S01]  /*1410*/  FMNMX R50, R29, R50, !PT ;  /* 0x000000321d327209 */ /* 0x000fe20007800000 */
[----:B---3--:R-:W-:Y:S01]  /*1420*/  FMUL R25, R47, c[0x0][0x188] ;  /* 0x000062002f197a20 */ /* 0x008fe20000400000 */
[----:B------:R-:W-:-:S02]  /*1430*/  LOP3.LUT R34, R17, 0x29, RZ, 0xfc, !PT ;  /* 0x0000002911227812 */ /* 0x000fc400078efcff */
[----:B------:R-:W-:Y:S02]  /*1440*/  ISETP.GT.U32.AND P0, PT, R22, R98, PT ;  /* 0x000000621600720c */ /* 0x000fe40003f04070 */
[----:B------:R-:W-:Y:S02]  /*1450*/  ISETP.GT.U32.AND.EX P2, PT, R20, RZ, PT, P2 ;  /* 0x000000ff1400720c */ /* 0x000fe40003f44120 */
[----:B------:R-:W-:Y:S02]  /*1460*/  FSEL R31, R31, -INF , !P3 ;  /* 0xff8000001f1f7808 */ /* 0x000fe40005800000 */
[----:B------:R-:W-:Y:S01]  /*1470*/  FMNMX R50, R23, R50, !PT ;  /* 0x0000003217327209 */ /* 0x000fe20007800000 */
[----:B------:R-:W-:Y:S01]  /*1480*/  FMUL R47, R58, c[0x0][0x188] ;  /* 0x000062003a2f7a20 */ /* 0x000fe20000400000 */
[----:B------:R-:W-:Y:S02]  /*1490*/  LOP3.LUT R125, R17, 0x30, RZ, 0xfc, !PT ;  /* 0x00000030117d7812 */ /* 0x000fe400078efcff */
[----:B------:R-:W-:-:S02]  /*14a0*/  ISETP.GT.U32.AND P4, PT, R34, R98, PT ;  /* 0x000000622200720c */ /* 0x000fc40003f84070 */
[----:B------:R-:W-:Y:S02]  /*14b0*/  FSEL R25, R25, -INF , !P2 ;  /* 0xff80000019197808 */ /* 0x000fe40005000000 */
[C---:B------:R-:W-:Y:S02]  /*14c0*/  ISETP.GT.U32.AND.EX P0, PT, R20.reuse, RZ, PT, P0 ;  /* 0x000000ff1400720c */ /* 0x040fe40003f04100 */
[----:B------:R-:W-:Y:S01]  /*14d0*/  FMNMX R50, R31, R50, !PT ;  /* 0x000000321f327209 */ /* 0x000fe20007800000 */
[----:B------:R-:W-:Y:S01]  /*14e0*/  FMUL R27, R59, c[0x0][0x188] ;  /* 0x000062003b1b7a20 */ /* 0x000fe20000400000 */
[----:B------:R-:W-:Y:S02]  /*14f0*/  LOP3.LUT R87, R17, 0x31, RZ, 0xfc, !PT ;  /* 0x0000003111577812 */ /* 0x000fe400078efcff */
[----:B------:R-:W-:Y:S02]  /*1500*/  ISETP.GT.U32.AND P2, PT, R125, R98, PT ;  /* 0x000000627d00720c */ /* 0x000fe40003f44070 */
[----:B------:R-:W-:-:S02]  /*1510*/  ISETP.GT.U32.AND.EX P4, PT, R20, RZ, PT, P4 ;  /* 0x000000ff1400720c */ /* 0x000fc40003f84140 */
[----:B------:R-:W-:Y:S02]  /*1520*/  FSEL R47, R47, -INF , !P0 ;  /* 0xff8000002f2f7808 */ /* 0x000fe40004000000 */
[----:B------:R-:W-:Y:S01]  /*1530*/  FMNMX R50, R25, R50, !PT ;  /* 0x0000003219327209 */ /* 0x000fe20007800000 */
[----:B------:R-:W-:Y:S01]  /*1540*/  FMUL R43, R70, c[0x0][0x188] ;  /* 0x00006200462b7a20 */ /* 0x000fe20000400000 */
[----:B------:R-:W-:Y:S02]  /*1550*/  LOP3.LUT R85, R17, 0x38, RZ, 0xfc, !PT ;  /* 0x0000003811557812 */ /* 0x000fe400078efcff */
[----:B------:R-:W-:Y:S02]  /*1560*/  ISETP.GT.U32.AND P3, PT, R87, R98, PT ;  /* 0x000000625700720c */ /* 0x000fe40003f64070 */
[----:B------:R-:W-:Y:S02]  /*1570*/  FSEL R27, R27, -INF , !P4 ;  /* 0xff8000001b1b7808 */ /* 0x000fe40006000000 */
[----:B------:R-:W-:-:S02]  /*1580*/  ISETP.GT.U32.AND.EX P2, PT, R20, RZ, PT, P2 ;  /* 0x000000ff1400720c */ /* 0x000fc40003f44120 */
[----:B------:R-:W-:Y:S01]  /*1590*/  FMNMX R50, R47, R50, !PT ;  /* 0x000000322f327209 */ /* 0x000fe20007800000 */
[----:B------:R-:W-:Y:S01]  /*15a0*/  FMUL R39, R71, c[0x0][0x188] ;  /* 0x0000620047277a20 */ /* 0x000fe20000400000 */
[----:B------:R-:W-:Y:S02]  /*15b0*/  LOP3.LUT R51, R17, 0x39, RZ, 0xfc, !PT ;  /* 0x0000003911337812 */ /* 0x000fe400078efcff */
[----:B------:R-:W-:Y:S02]  /*15c0*/  ISETP.GT.U32.AND P0, PT, R85, R98, PT ;  /* 0x000000625500720c */ /* 0x000fe40003f04070 */
[----:B------:R-:W-:Y:S02]  /*15d0*/  ISETP.GT.U32.AND.EX P3, PT, R20, RZ, PT, P3 ;  /* 0x000000ff1400720c */ /* 0x000fe40003f64130 */
[----:B------:R-:W-:Y:S02]  /*15e0*/  FSEL R43, R43, -INF , !P2 ;  /* 0xff8000002b2b7808 */ /* 0x000fe40005000000 */
[----:B------:R-:W-:Y:S01]  /*15f0*/  FMNMX R50, R27, R50, !PT ;  /* 0x000000321b327209 */ /* 0x000fe20007800000 */
[----:B------:R-:W-:Y:S01]  /*1600*/  FMUL R41, R94, c[0x0][0x188] ;  /* 0x000062005e297a20 */ /* 0x000fe20000400000 */
[----:B------:R-:W-:-:S02]  /*1610*/  ISETP.GT.U32.AND P4, PT, R51, R98, PT ;  /* 0x000000623300720c */ /* 0x000fc40003f84070 */
[C---:B------:R-:W-:Y:S02]  /*1620*/  ISETP.GT.U32.AND.EX P2, PT, R20.reuse, RZ, PT, P0 ;  /* 0x000000ff1400720c */ /* 0x040fe40003f44100 */
[----:B------:R-:W-:Y:S02]  /*1630*/  FSEL R39, R39, -INF , !P3 ;  /* 0xff80000027277808 */ /* 0x000fe40005800000 */
[----:B------:R-:W-:Y:S01]  /*1640*/  FMNMX R50, R43, R50, !PT ;  /* 0x000000322b327209 */ /* 0x000fe20007800000 */
[----:B------:R-:W-:Y:S01]  /*1650*/  FMUL R95, R95, c[0x0][0x188] ;  /* 0x000062005f5f7a20 */ /* 0x000fe20000400000 */
[----:B------:R-:W-:Y:S02]  /*1660*/  ISETP.GT.U32.AND.EX P0, PT, R20, RZ, PT, P4 ;  /* 0x000000ff1400720c */ /* 0x000fe40003f04140 */
[----:B------:R-:W-:Y:S02]  /*1670*/  FSEL R41, R41, -INF , !P2 ;  /* 0xff80000029297808 */ /* 0x000fe40005000000 */
[----:B------:R-:W-:-:S02]  /*1680*/  FMNMX R50, R39, R50, !PT ;  /* 0x0000003227327209 */ /* 0x000fc40007800000 */
[----:B------:R-:W-:Y:S02]  /*1690*/  ISETP.GT.U32.AND P2, PT, R13, R8, PT ;  /* 0x000000080d00720c */ /* 0x000fe40003f44070 */
[----:B------:R-:W-:Y:S02]  /*16a0*/  FSEL R13, R95, -INF , !P0 ;  /* 0xff8000005f0d7808 */ /* 0x000fe40004000000 */
[----:B------:R-:W-:-:S04]  /*16b0*/  FMNMX R50, R41, R50, !PT ;  /* 0x0000003229327209 */ /* 0x000fc80007800000 */
[----:B------:R-:W-:Y:S02]  /*16c0*/  FMNMX R50, R13, R50, !PT ;  /* 0x000000320d327209 */ /* 0x000fe40007800000 */
[-C--:B------:R-:W-:Y:S01]  /*16d0*/  ISETP.GT.U32.AND P4, PT, R16, R8.reuse, PT ;  /* 0x000000081000720c */ /* 0x080fe20003f84070 */
[----:B------:R-:W-:Y:S02]  /*16e0*/  FMUL R16, R49, c[0x0][0x188] ;  /* 0x0000620031107a20 */ /* 0x000fe40000400000 */
[----:B------:R-:W0:Y:S01]  /*16f0*/  SHFL.BFLY PT, R49, R50, 0x2, 0x1f ;  /* 0x0c401f0032317f89 */ /* 0x000e2200000e0000 */
[----:B------:R-:W-:Y:S02]  /*1700*/  ISETP.GT.U32.AND.EX P6, PT, R38, RZ, PT, P6 ;  /* 0x000000ff2600720c */ /* 0x000fe40003fc4160 */
[----:B------:R-:W-:Y:S01]  /*1710*/  ISETP.GT.U32.AND.EX P5, PT, R26, RZ, PT, P5 ;  /* 0x000000ff1a00720c */ /* 0x000fe20003fa4150 */
[----:B------:R-:W-:Y:S01]  /*1720*/  FMUL R26, R73, c[0x0][0x188] ;  /* 0x00006200491a7a20 */ /* 0x000fe20000400000 */
[-C--:B------:R-:W-:Y:S01]  /*1730*/  ISETP.GT.U32.AND P0, PT, R14, R8.reuse, PT ;  /* 0x000000080e00720c */ /* 0x080fe20003f04070 */
[----:B------:R-:W-:Y:S01]  /*1740*/  FMUL R14, R72, c[0x0][0x188] ;  /* 0x00006200480e7a20 */ /* 0x000fe20000400000 */
[----:B------:R-:W-:Y:S01]  /*1750*/  ISETP.GT.U32.AND.EX P2, PT, R42, RZ, PT, P2 ;  /* 0x000000ff2a00720c */ /* 0x000fe20003f44120 */
[----:B------:R-:W-:Y:S01]  /*1760*/  FMUL R64, R64, c[0x0][0x188] ;  /* 0x0000620040407a20 */ /* 0x000fe20000400000 */
[----:B------:R-:W-:-:S02]  /*1770*/  ISETP.GE.U32.AND P3, PT, R17, R8, PT ;  /* 0x000000081100720c */ /* 0x000fc40003f66070 */
[----:B------:R-:W-:Y:S02]  /*1780*/  FSEL R16, R16, -INF , !P6 ;  /* 0xff80000010107808 */ /* 0x000fe40007000000 */
[----:B------:R-:W-:Y:S02]  /*1790*/  ISETP.GT.U32.AND.EX P4, PT, R40, RZ, PT, P4 ;  /* 0x000000ff2800720c */ /* 0x000fe40003f84140 */
[----:B------:R-:W-:Y:S02]  /*17a0*/  IADD3 R17, P6, R17, 0x8, RZ ;  /* 0x0000000811117810 */ /* 0x000fe40007fde0ff */
[----:B------:R-:W-:Y:S02]  /*17b0*/  FSEL R26, R26, -INF , !P2 ;  /* 0xff8000001a1a7808 */ /* 0x000fe40005000000 */
[----:B------:R-:W-:Y:S02]  /*17c0*/  ISETP.GT.U32.AND P2, PT, R30, R8, PT ;  /* 0x000000081e00720c */ /* 0x000fe40003f44070 */
[----:B------:R-:W-:-:S02]  /*17d0*/  FSEL R14, R14, -INF , !P5 ;  /* 0xff8000000e0e7808 */ /* 0x000fc40006800000 */
[----:B------:R-:W-:Y:S01]  /*17e0*/  FSEL R30, R64, -INF , !P4 ;  /* 0xff800000401e7808 */ /* 0x000fe20006000000 */
[----:B------:R-:W-:Y:S01]  /*17f0*/  IMAD.X R38, RZ, RZ, R20, P6 ;  /* 0x000000ffff267224 */ /* 0x000fe200030e0614 */
[-C--:B------:R-:W-:Y:S01]  /*1800*/  ISETP.GT.U32.AND P5, PT, R17, R8.reuse, PT ;  /* 0x000000081100720c */ /* 0x080fe20003fa4070 */
[----:B------:R-:W-:Y:S01]  /*1810*/  FMUL R17, R89, c[0x0][0x188] ;  /* 0x0000620059117a20 */ /* 0x000fe20000400000 */
[----:B------:R-:W-:Y:S01]  /*1820*/  ISETP.GT.U32.AND P4, PT, R22, R8, PT ;  /* 0x000000081600720c */ /* 0x000fe20003f84070 */
[----:B------:R-:W-:Y:S01]  /*1830*/  FMUL R22, R88, c[0x0][0x188] ;  /* 0x0000620058167a20 */ /* 0x000fe20000400000 */
[----:B------:R-:W-:Y:S01]  /*1840*/  ISETP.GE.U32.AND.EX P3, PT, R20, RZ, PT, P3 ;  /* 0x000000ff1400720c */ /* 0x000fe20003f66130 */
[----:B------:R-:W-:Y:S01]  /*1850*/  FMUL R40, R48, c[0x0][0x188] ;  /* 0x0000620030287a20 */ /* 0x000fe20000400000 */
[----:B------:R-:W-:Y:S02]  /*1860*/  ISETP.GT.U32.AND.EX P5, PT, R38, RZ, PT, P5 ;  /* 0x000000ff2600720c */ /* 0x000fe40003fa4150 */
[----:B------:R-:W-:-:S02]  /*1870*/  FSEL R22, R22, -INF , !P1 ;  /* 0xff80000016167808 */ /* 0x000fc40004800000 */
[----:B------:R-:W-:Y:S02]  /*1880*/  FSEL R17, R17, -INF , !P3 ;  /* 0xff80000011117808 */ /* 0x000fe40005800000 */
[----:B0-----:R-:W-:Y:S02]  /*1890*/  FMNMX R50, R50, R49, !PT ;  /* 0x0000003132327209 */ /* 0x001fe40007800000 */
[----:B------:R-:W-:Y:S02]  /*18a0*/  FSEL R40, R40, -INF , !P5 ;  /* 0xff80000028287808 */ /* 0x000fe40006800000 */
[----:B------:R-:W-:-:S04]  /*18b0*/  FMNMX R49, R22, R17, !PT ;  /* 0x0000001116317209 */ /* 0x000fc80007800000 */
[----:B------:R-:W-:Y:S01]  /*18c0*/  FMNMX R49, R40, R49, !PT ;  /* 0x0000003128317209 */ /* 0x000fe20007800000 */
[----:B------:R-:W-:-:S03]  /*18d0*/  FMUL R45, R45, c[0x0][0x188] ;  /* 0x000062002d2d7a20 */ /* 0x000fc60000400000 */
[----:B------:R-:W-:Y:S02]  /*18e0*/  FMNMX R49, R16, R49, !PT ;  /* 0x0000003110317209 */ /* 0x000fe40007800000 */
[----:B------:R-:W-:Y:S02]  /*18f0*/  ISETP.GT.U32.AND.EX P2, PT, R20, RZ, PT, P2 ;  /* 0x000000ff1400720c */ /* 0x000fe40003f44120 */
[----:B------:R-:W-:Y:S01]  /*1900*/  FMNMX R49, R14, R49, !PT ;  /* 0x000000310e317209 */ /* 0x000fe20007800000 */
[----:B------:R-:W-:Y:S01]  /*1910*/  FMUL R65, R65, c[0x0][0x188] ;  /* 0x0000620041417a20 */ /* 0x000fe20000400000 */
[----:B------:R-:W-:Y:S01]  /*1920*/  FSEL R90, R45, -INF , !P2 ;  /* 0xff8000002d5a7808 */ /* 0x000fe20005000000 */
[----:B------:R-:W0:Y:S01]  /*1930*/  SHFL.BFLY PT, R59, R50, 0x1, 0x1f ;  /* 0x0c201f00323b7f89 */ /* 0x000e2200000e0000 */
[----:B------:R-:W-:Y:S02]  /*1940*/  ISETP.GT.U32.AND.EX P0, PT, R36, RZ, PT, P0 ;  /* 0x000000ff2400720c */ /* 0x000fe40003f04100 */
[----:B------:R-:W-:-:S02]  /*1950*/  ISETP.GT.U32.AND P2, PT, R37, R8, PT ;  /* 0x000000082500720c */ /* 0x000fc40003f44070 */
[----:B------:R-:W-:Y:S02]  /*1960*/  FMNMX R49, R26, R49, !PT ;  /* 0x000000311a317209 */ /* 0x000fe40007800000 */
[----:B------:R-:W-:Y:S01]  /*1970*/  ISETP.GT.U32.AND P6, PT, R34, R8, PT ;  /* 0x000000082200720c */ /* 0x000fe20003fc4070 */
[----:B------:R-:W-:Y:S01]  /*1980*/  FMUL R34, R44, c[0x0][0x188] ;  /* 0x000062002c227a20 */ /* 0x000fe20000400000 */
[----:B------:R-:W-:Y:S02]  /*1990*/  FSEL R94, R65, -INF , !P0 ;  /* 0xff800000415e7808 */ /* 0x000fe40004000000 */
[----:B------:R-:W-:Y:S02]  /*19a0*/  ISETP.GT.U32.AND.EX P2, PT, R20, RZ, PT, P2 ;  /* 0x000000ff1400720c */ /* 0x000fe40003f44120 */
[----:B------:R-:W-:Y:S02]  /*19b0*/  FMNMX R49, R30, R49, !PT ;  /* 0x000000311e317209 */ /* 0x000fe40007800000 */
[----:B------:R-:W-:-:S02]  /*19c0*/  FSEL R34, R34, -INF , !P2 ;  /* 0xff80000022227808 */ /* 0x000fc40005000000 */
[----:B------:R-:W-:Y:S01]  /*19d0*/  FMNMX R49, R94, R49, !PT ;  /* 0x000000315e317209 */ /* 0x000fe20007800000 */
[----:B------:R-:W-:Y:S01]  /*19e0*/  FMUL R56, R56, c[0x0][0x188] ;  /* 0x0000620038387a20 */ /* 0x000fe20000400000 */
[----:B------:R-:W-:Y:S02]  /*19f0*/  ISETP.GT.U32.AND.EX P4, PT, R20, RZ, PT, P4 ;  /* 0x000000ff1400720c */ /* 0x000fe40003f84140 */
[----:B------:R-:W-:Y:S01]  /*1a00*/  FMNMX R49, R34, R49, !PT ;  /* 0x0000003122317209 */ /* 0x000fe20007800000 */
[----:B------:R-:W-:Y:S01]  /*1a10*/  FMUL R57, R57, c[0x0][0x188] ;  /* 0x0000620039397a20 */ /* 0x000fe20000400000 */
[----:B------:R-:W-:Y:S02]  /*1a20*/  ISETP.GT.U32.AND P1, PT, R125, R8, PT ;  /* 0x000000087d00720c */ /* 0x000fe40003f24070 */
[----:B------:R-:W-:Y:S02]  /*1a30*/  ISETP.GT.U32.AND.EX P6, PT, R20, RZ, PT, P6 ;  /* 0x000000ff1400720c */ /* 0x000fe40003fc4160 */
[----:B------:R-:W-:-:S02]  /*1a40*/  FSEL R86, R56, -INF , !P4 ;  /* 0xff80000038567808 */ /* 0x000fc40006000000 */
[----:B------:R-:W-:Y:S01]  /*1a50*/  FMNMX R49, R90, R49, !PT ;  /* 0x000000315a317209 */ /* 0x000fe20007800000 */
[----:B------:R-:W-:Y:S01]  /*1a60*/  FMUL R36, R68, c[0x0][0x188] ;  /* 0x0000620044247a20 */ /* 0x000fe20000400000 */
[-C--:B------:R-:W-:Y:S02]  /*1a70*/  ISETP.GT.U32.AND P3, PT, R87, R8.reuse, PT ;  /* 0x000000085700720c */ /* 0x080fe40003f64070 */
[----:B------:R-:W-:Y:S02]  /*1a80*/  ISETP.GT.U32.AND.EX P1, PT, R20, RZ, PT, P1 ;  /* 0x000000ff1400720c */ /* 0x000fe40003f24110 */
[----:B------:R-:W-:Y:S02]  /*1a90*/  FSEL R88, R57, -INF , !P6 ;  /* 0xff80000039587808 */ /* 0x000fe40007000000 */
[----:B------:R-:W-:Y:S01]  /*1aa0*/  FMNMX R49, R86, R49, !PT ;  /* 0x0000003156317209 */ /* 0x000fe20007800000 */
[----:B------:R-:W-:Y:S01]  /*1ab0*/  FMUL R69, R69, c[0x0][0x188] ;  /* 0x0000620045457a20 */ /* 0x000fe20000400000 */
[----:B------:R-:W-:-:S02]  /*1ac0*/  ISETP.GT.U32.AND P5, PT, R85, R8, PT ;  /* 0x000000085500720c */ /* 0x000fc40003fa4070 */
[----:B------:R-:W-:Y:S02]  /*1ad0*/  ISETP.GT.U32.AND.EX P3, PT, R20, RZ, PT, P3 ;  /* 0x000000ff1400720c */ /* 0x000fe40003f64130 */
[----:B------:R-:W-:Y:S02]  /*1ae0*/  FSEL R36, R36, -INF , !P1 ;  /* 0xff80000024247808 */ /* 0x000fe40004800000 */
[----:B------:R-:W-:Y:S02]  /*1af0*/  FMNMX R49, R88, R49, !PT ;  /* 0x0000003158317209 */ /* 0x000fe40007800000 */
[----:B0-----:R-:W-:Y:S01]  /*1b00*/  FMNMX R48, R50, R59, !PT ;  /* 0x0000003b32307209 */ /* 0x001fe20007800000 */
[----:B------:R-:W-:Y:S01]  /*1b10*/  FMUL R72, R92, c[0x0][0x188] ;  /* 0x000062005c487a20 */ /* 0x000fe20000400000 */
[----:B------:R-:W-:Y:S02]  /*1b20*/  ISETP.GT.U32.AND P0, PT, R51, R8, PT ;  /* 0x000000083300720c */ /* 0x000fe40003f04070 */
[----:B------:R-:W-:-:S02]  /*1b30*/  ISETP.GT.U32.AND.EX P5, PT, R20, RZ, PT, P5 ;  /* 0x000000ff1400720c */ /* 0x000fc40003fa4150 */
[----:B------:R-:W-:Y:S02]  /*1b40*/  FSEL R74, R69, -INF , !P3 ;  /* 0xff800000454a7808 */ /* 0x000fe40005800000 */
[----:B------:R-:W-:Y:S02]  /*1b50*/  FMNMX R49, R36, R49, !PT ;  /* 0x0000003124317209 */ /* 0x000fe40007800000 */
[----:B------:R-:W-:Y:S01]  /*1b60*/  FMNMX R48, R48, R107, !PT ;  /* 0x0000006b30307209 */ /* 0x000fe20007800000 */
[----:B------:R-:W-:Y:S01]  /*1b70*/  FMUL R70, R93, c[0x0][0x188] ;  /* 0x000062005d467a20 */ /* 0x000fe20000400000 */
[----:B------:R-:W-:Y:S02]  /*1b80*/  ISETP.GT.U32.AND.EX P0, PT, R20, RZ, PT, P0 ;  /* 0x000000ff1400720c */ /* 0x000fe40003f04100 */
[----:B------:R-:W-:Y:S02]  /*1b90*/  FSEL R72, R72, -INF , !P5 ;  /* 0xff80000048487808 */ /* 0x000fe40006800000 */
[----:B------:R-:W-:Y:S01]  /*1ba0*/  FMNMX R49, R74, R49, !PT ;  /* 0x000000314a317209 */ /* 0x000fe20007800000 */
[----:B------:R-:W-:Y:S01]  /*1bb0*/  FADD R18, R18, -R48 ;  /* 0x8000003012127221 */ /* 0x000fe20000000000 */
[----:B------:R-:W-:-:S02]  /*1bc0*/  FSEL R70, R70, -INF , !P0 ;  /* 0xff80000046467808 */ /* 0x000fc40004000000 */
[----:B------:R-:W-:Y:S01]  /*1bd0*/  FMNMX R49, R72, R49, !PT ;  /* 0x0000003148317209 */ /* 0x000fe20007800000 */
[----:B------:R-:W-:Y:S02]  /*1be0*/  FMUL R20, R18, 1.4426950216293334961 ;  /* 0x3fb8aa3b12147820 */ /* 0x000fe40000400000 */
[----:B------:R-:W-:Y:S01]  /*1bf0*/  FADD R18, R33, -R48 ;  /* 0x8000003021127221 */ /* 0x000fe20000000000 */
[----:B------:R-:W-:-:S03]  /*1c00*/  FMNMX R49, R70, R49, !PT ;  /* 0x0000003146317209 */ /* 0x000fc60007800000 */
[----:B------:R-:W-:Y:S02]  /*1c10*/  FMUL R92, R18, 1.4426950216293334961 ;  /* 0x3fb8aa3b125c7820 */ /* 0x000fe40000400000 */
[----:B------:R-:W0:Y:S01]  /*1c20*/  SHFL.BFLY PT, R18, R49, 0x2, 0x1f ;  /* 0x0c401f0031127f89 */ /* 0x000e2200000e0000 */
[----:B------:R-:W-:-:S04]  /*1c30*/  FADD R15, R15, -R48 ;  /* 0x800000300f0f7221 */ /* 0x000fc80000000000 */
[----:B------:R-:W-:-:S04]  /*1c40*/  FMUL R15, R15, 1.4426950216293334961 ;  /* 0x3fb8aa3b0f0f7820 */ /* 0x000fc80000400000 */
[----:B------:R1:W-:Y:S01]  /*1c50*/  MUFU.EX2 R38, R15 ;  /* 0x0000000f00267308 */ /* 0x0003e20000000800 */
[----:B0-----:R-:W-:-:S05]  /*1c60*/  FMNMX R18, R49, R18, !PT ;  /* 0x0000001231127209 */ /* 0x001fca0007800000 */
[----:B-1----:R-:W0:Y:S04]  /*1c70*/  SHFL.BFLY PT, R15, R18, 0x1, 0x1f ;  /* 0x0c201f00120f7f89 */ /* 0x002e2800000e0000 */
[----:B--2---:R1:W-:Y:S04]  /*1c80*/  STS.U16 [R97+0x4000], R24 ;  /* 0x0040001861007388 */ /* 0x0043e80000000400 */
[----:B------:R2:W-:Y:S04]  /*1c90*/  STS.U16 [R97+0x4400], R28 ;  /* 0x0044001c61007388 */ /* 0x0005e80000000400 */
[----:B-----5:R3:W-:Y:S04]  /*1ca0*/  STS.U16 [R97+0x4800], R32 ;  /* 0x0048002061007388 */ /* 0x0207e80000000400 */
[----:B------:R-:W-:Y:S01]  /*1cb0*/  STS.U16 [R97+0x4c00], R12 ;  /* 0x004c000c61007388 */ /* 0x000fe20000000400 */
[----:B------:R-:W-:-:S02]  /*1cc0*/  FADD R21, R21, -R48 ;  /* 0x8000003015157221 */ /* 0x000fc40000000000 */
[----:B------:R-:W-:Y:S01]  /*1cd0*/  FADD R23, R23, -R48 ;  /* 0x8000003017177221 */ /* 0x000fe20000000000 */
[----:B0-----:R-:W-:-:S04]  /*1ce0*/  FMNMX R15, R18, R15, !PT ;  /* 0x0000000f120f7209 */ /* 0x001fc80007800000 */
[----:B------:R-:W-:Y:S01]  /*1cf0*/  FMNMX R49, R15, R106, !PT ;  /* 0x0000006a0f317209 */ /* 0x000fe20007800000 */
[----:B------:R-:W-:Y:S02]  /*1d00*/  FADD R15, -R48, R107 ;  /* 0x0000006b300f7221 */ /* 0x000fe40000000100 */
[----:B------:R-:W-:Y:S02]  /*1d10*/  FMUL R21, R21, 1.4426950216293334961 ;  /* 0x3fb8aa3b15157820 */ /* 0x000fe40000400000 */
[----:B------:R-:W-:Y:S02]  /*1d20*/  FMUL R23, R23, 1.4426950216293334961 ;  /* 0x3fb8aa3b17177820 */ /* 0x000fe40000400000 */
[----:B------:R-:W-:Y:S02]  /*1d30*/  FADD R22, R22, -R49 ;  /* 0x8000003116167221 */ /* 0x000fe40000000000 */
[----:B------:R-:W-:Y:S01]  /*1d40*/  FMUL R15, R15, 1.4426950216293334961 ;  /* 0x3fb8aa3b0f0f7820 */ /* 0x000fe20000400000 */
[----:B------:R-:W-:Y:S01]  /*1d50*/  MUFU.EX2 R33, R20 ;  /* 0x0000001400217308 */ /* 0x000fe20000000800 */
[----:B------:R-:W-:-:S02]  /*1d60*/  FADD R19, R19, -R48 ;  /* 0x8000003013137221 */ /* 0x000fc40000000000 */
[----:B------:R-:W-:-:S05]  /*1d70*/  FMUL R73, R22, 1.4426950216293334961 ;  /* 0x3fb8aa3b16497820 */ /* 0x000fca0000400000 */
[----:B------:R-:W-:Y:S01]  /*1d80*/  MUFU.EX2 R69, R21 ;  /* 0x0000001500457308 */ /* 0x000fe20000000800 */
[----:B------:R-:W-:Y:S02]  /*1d90*/  FMUL R19, R19, 1.4426950216293334961 ;  /* 0x3fb8aa3b13137820 */ /* 0x000fe40000400000 */
[----:B------:R-:W-:-:S05]  /*1da0*/  FADD R17, R17, -R49 ;  /* 0x8000003111117221 */ /* 0x000fca0000000000 */
[----:B------:R-:W-:Y:S01]  /*1db0*/  MUFU.EX2 R67, R23 ;  /* 0x0000001700437308 */ /* 0x000fe20000000800 */
[----:B------:R-:W-:Y:S01]  /*1dc0*/  BAR.SYNC.DEFER_BLOCKING 0x0 ;  /* 0x0000000000007b1d */ /* 0x000fe20000010000 */
[----:B------:R-:W-:-:S06]  /*1dd0*/  FADD R35, R35, -R48 ;  /* 0x8000003023237221 */ /* 0x000fcc0000000000 */
[----:B------:R0:W-:Y:S01]  /*1de0*/  MUFU.EX2 R50, R15 ;  /* 0x0000000f00327308 */ /* 0x0001e20000000800 */
[----:B------:R-:W-:Y:S02]  /*1df0*/  FMUL R124, R17, 1.4426950216293334961 ;  /* 0x3fb8aa3b117c7820 */ /* 0x000fe40000400000 */
[----:B0-----:R-:W-:Y:S01]  /*1e00*/  FADD R15, -R49, R106 ;  /* 0x0000006a310f7221 */ /* 0x001fe20000000100 */
[----:B------:R-:W0:Y:S03]  /*1e10*/  LDSM.16.M88.4 R20, [R11+0x4000] ;  /* 0x004000000b14783b */ /* 0x000e260000000200 */
[----:B------:R-:W-:Y:S01]  /*1e20*/  FMUL R56, R15, 1.4426950216293334961 ;  /* 0x3fb8aa3b0f387820 */ /* 0x000fe20000400000 */
[----:B------:R4:W-:Y:S01]  /*1e30*/  MUFU.EX2 R37, R19 ;  /* 0x0000001300257308 */ /* 0x0009e20000000800 */
[--C-:B------:R-:W-:Y:S02]  /*1e40*/  FADD R15, R16, -R49.reuse ;  /* 0x80000031100f7221 */ /* 0x100fe40000000000 */
[----:B------:R-:W-:-:S02]  /*1e50*/  FADD R40, R40, -R49 ;  /* 0x8000003128287221 */ /* 0x000fc40000000000 */
[--C-:B------:R-:W-:Y:S02]  /*1e60*/  FADD R25, R25, -R48.reuse ;  /* 0x8000003019197221 */ /* 0x100fe40000000000 */
[--C-:B------:R-:W-:Y:S01]  /*1e70*/  FADD R27, R27, -R48.reuse ;  /* 0x800000301b1b7221 */ /* 0x100fe20000000000 */
[----:B----4-:R-:W4:Y:S01]  /*1e80*/  LDSM.16.M88.4 R16, [R11+0x4400] ;  /* 0x004400000b10783b */ /* 0x010f220000000200 */
[----:B------:R-:W-:Y:S02]  /*1e90*/  FADD R39, R39, -R48 ;  /* 0x8000003027277221 */ /* 0x000fe40000000000 */
[----:B------:R-:W-:Y:S02]  /*1ea0*/  FMUL R35, R35, 1.4426950216293334961 ;  /* 0x3fb8aa3b23237820 */ /* 0x000fe40000400000 */
[----:B------:R-:W-:Y:S02]  /*1eb0*/  FMUL R71, R15, 1.4426950216293334961 ;  /* 0x3fb8aa3b0f477820 */ /* 0x000fe40000400000 */
[----:B------:R-:W-:-:S02]  /*1ec0*/  FMUL R40, R40, 1.4426950216293334961 ;  /* 0x3fb8aa3b28287820 */ /* 0x000fc40000400000 */
[----:B------:R-:W-:Y:S02]  /*1ed0*/  FADD R13, R13, -R48 ;  /* 0x800000300d0d7221 */ /* 0x000fe40000000000 */
[----:B------:R-:W-:Y:S02]  /*1ee0*/  FMUL R25, R25, 1.4426950216293334961 ;  /* 0x3fb8aa3b19197820 */ /* 0x000fe40000400000 */
[----:B------:R-:W-:Y:S02]  /*1ef0*/  FMUL R27, R27, 1.4426950216293334961 ;  /* 0x3fb8aa3b1b1b7820 */ /* 0x000fe40000400000 */
[----:B------:R-:W-:Y:S02]  /*1f00*/  FMUL R39, R39, 1.4426950216293334961 ;  /* 0x3fb8aa3b27277820 */ /* 0x000fe40000400000 */
[----:B-1----:R-:W-:Y:S01]  /*1f10*/  FADD R24, R14, -R49 ;  /* 0x800000310e187221 */ /* 0x002fe20000000000 */
[----:B------:R-:W-:Y:S01]  /*1f20*/  MUFU.EX2 R35, R35 ;  /* 0x0000002300237308 */ /* 0x000fe20000000800 */
[----:B------:R-:W-:-:S02]  /*1f30*/  FMUL R51, R13, 1.4426950216293334961 ;  /* 0x3fb8aa3b0d337820 */ /* 0x000fc40000400000 */
[----:B------:R-:W1:Y:S01]  /*1f40*/  LDSM.16.M88.4 R12, [R11+0x4800] ;  /* 0x004800000b0c783b */ /* 0x000e620000000200 */
[----:B--2---:R-:W-:-:S04]  /*1f50*/  FADD R28, R26, -R49 ;  /* 0x800000311a1c7221 */ /* 0x004fc80000000000 */
[----:B------:R-:W-:Y:S01]  /*1f60*/  MUFU.EX2 R92, R92 ;  /* 0x0000005c005c7308 */ /* 0x000fe20000000800 */
[----:B------:R-:W-:-:S07]  /*1f70*/  FADD R47, R47, -R48 ;  /* 0x800000302f2f7221 */ /* 0x000fce0000000000 */
[----:B------:R-:W-:Y:S01]  /*1f80*/  MUFU.EX2 R73, R73 ;  /* 0x0000004900497308 */ /* 0x000fe20000000800 */
[----:B------:R-:W-:-:S07]  /*1f90*/  FADD R43, R43, -R48 ;  /* 0x800000302b2b7221 */ /* 0x000fce0000000000 */
[----:B------:R-:W2:Y:S01]  /*1fa0*/  MUFU.EX2 R124, R124 ;  /* 0x0000007c007c7308 */ /* 0x000ea20000000800 */
[----:B------:R-:W-:-:S07]  /*1fb0*/  FADD R41, R41, -R48 ;  /* 0x8000003029297221 */ /* 0x000fce0000000000 */
[----:B------:R-:W-:Y:S08]  /*1fc0*/  MUFU.EX2 R106, R40 ;  /* 0x00000028006a7308 */ /* 0x000ff00000000800 */
[----:B------:R-:W-:Y:S08]  /*1fd0*/  MUFU.EX2 R56, R56 ;  /* 0x0000003800387308 */ /* 0x000ff00000000800 */
[----:B------:R-:W5:Y:S08]  /*1fe0*/  MUFU.EX2 R71, R71 ;  /* 0x0000004700477308 */ /* 0x000f700000000800 */
[----:B------:R0:W-:Y:S08]  /*1ff0*/  MUFU.EX2 R57, R39 ;  /* 0x0000002700397308 */ /* 0x0001f00000000800 */
[----:B------:R-:W-:Y:S01]  /*2000*/  MUFU.EX2 R65, R25 ;  /* 0x0000001900417308 */ /* 0x000fe20000000800 */
[----:B0-----:R-:W-:-:S07]  /*2010*/  FMUL R39, R24, 1.4426950216293334961 ;  /* 0x3fb8aa3b18277820 */ /* 0x001fce0000400000 */
[----:B------:R0:W-:Y:S01]  /*2020*/  MUFU.EX2 R59, R27 ;  /* 0x0000001b003b7308 */ /* 0x0001e20000000800 */
[----:B------:R-:W-:Y:S01]  /*2030*/  FMUL R47, R47, 1.4426950216293334961 ;  /* 0x3fb8aa3b2f2f7820 */ /* 0x000fe20000400000 */
[----:B0-----:R-:W0:Y:S01]  /*2040*/  LDSM.16.M88.4 R24, [R11+0x4c00] ;  /* 0x004c00000b18783b */ /* 0x001e220000000200 */
[----:B------:R-:W-:Y:S02]  /*2050*/  FMUL R43, R43, 1.4426950216293334961 ;  /* 0x3fb8aa3b2b2b7820 */ /* 0x000fe40000400000 */
[----:B------:R-:W-:-:S03]  /*2060*/  FMUL R41, R41, 1.4426950216293334961 ;  /* 0x3fb8aa3b29297820 */ /* 0x000fc60000400000 */
[----:B------:R1:W-:Y:S01]  /*2070*/  MUFU.EX2 R66, R47 ;  /* 0x0000002f00427308 */ /* 0x0003e20000000800 */
[--C-:B------:R-:W-:Y:S01]  /*2080*/  FADD R29, R29, -R48.reuse ;  /* 0x800000301d1d7221 */ /* 0x100fe20000000000 */
[----:B--2---:R-:W-:Y:S01]  /*2090*/  F2FP.BF16.PACK_AB R40, R124, R73 ;  /* 0x000000497c28723e */ /* 0x004fe200000010ff */
[----:B------:R-:W-:Y:S01]  /*20a0*/  FADD R31, R31, -R48 ;  /* 0x800000301f1f7221 */ /* 0x000fe20000000000 */
[----:B-----5:R-:W-:Y:S01]  /*20b0*/  F2FP.BF16.PACK_AB R42, R71, R106 ;  /* 0x0000006a472a723e */ /* 0x020fe200000010ff */
[----:B------:R-:W-:Y:S02]  /*20c0*/  FMUL R46, R50, R82 ;  /* 0x00000052322e7220 */ /* 0x000fe40000400000 */
[----:B------:R-:W-:Y:S01]  /*20d0*/  FMUL R44, R56, R80 ;  /* 0x00000050382c7220 */ /* 0x000fe20000400000 */
[----:B------:R2:W-:Y:S01]  /*20e0*/  MUFU.EX2 R64, R43 ;  /* 0x0000002b00407308 */ /* 0x0005e20000000800 */
[----:B-1----:R-:W-:Y:S02]  /*20f0*/  FMUL R47, R50, R83 ;  /* 0x00000053322f7220 */ /* 0x002fe40000400000 */
[----:B------:R-:W-:-:S05]  /*2100*/  FMUL R45, R56, R81 ;  /* 0x00000051382d7220 */ /* 0x000fca0000400000 */
[----:B------:R1:W-:Y:S01]  /*2110*/  MUFU.EX2 R58, R41 ;  /* 0x00000029003a7308 */ /* 0x0003e20000000800 */
[----:B--2---:R-:W-:Y:S01]  /*2120*/  F2FP.BF16.PACK_AB R43, R37, R92 ;  /* 0x0000005c252b723e */ /* 0x004fe200000010ff */
[----:B------:R-:W-:Y:S01]  /*2130*/  FMUL R29, R29, 1.4426950216293334961 ;  /* 0x3fb8aa3b1d1d7820 */ /* 0x000fe20000400000 */
[----:B------:R-:W2:Y:S01]  /*2140*/  LDSM.16.M88.4 R80, [R3+0x4000] ;  /* 0x004000000350783b */ /* 0x000ea20000000200 */
[----:B------:R-:W-:Y:S01]  /*2150*/  FMUL R31, R31, 1.4426950216293334961 ;  /* 0x3fb8aa3b1f1f7820 */ /* 0x000fe20000400000 */
[----:B-1----:R-:W-:Y:S01]  /*2160*/  F2FP.BF16.PACK_AB R41, R33, R35 ;  /* 0x000000232129723e */ /* 0x002fe200000010ff */
[--C-:B------:R-:W-:Y:S02]  /*2170*/  FADD R30, R30, -R49.reuse ;  /* 0x800000311e1e7221 */ /* 0x100fe40000000000 */
[----:B------:R1:W-:Y:S01]  /*2180*/  MUFU.EX2 R84, R29 ;  /* 0x0000001d00547308 */ /* 0x0003e20000000800 */
[----:B---3--:R-:W-:Y:S02]  /*2190*/  FMUL R32, R28, 1.4426950216293334961 ;  /* 0x3fb8aa3b1c207820 */ /* 0x008fe40000400000 */
[----:B------:R-:W-:Y:S01]  /*21a0*/  FMUL R28, R56, R52 ;  /* 0x00000034381c7220 */ /* 0x000fe20000400000 */
[----:B------:R-:W-:Y:S01]  /*21b0*/  HMMA.16816.F32.BF16 R44, R40, R20, R44 ;  /* 0x00000014282c723c */ /* 0x000fe2000004182c */
[----:B------:R-:W-:-:S03]  /*21c0*/  FADD R94, R94, -R49 ;  /* 0x800000315e5e7221 */ /* 0x000fc60000000000 */
[----:B------:R3:W-:Y:S01]  /*21d0*/  MUFU.EX2 R68, R31 ;  /* 0x0000001f00447308 */ /* 0x0007e20000000800 */
[----:B-1----:R-:W-:Y:S02]  /*21e0*/  FMUL R29, R56, R53 ;  /* 0x00000035381d7220 */ /* 0x002fe40000400000 */
[----:B------:R-:W-:Y:S02]  /*21f0*/  FMUL R21, R30, 1.4426950216293334961 ;  /* 0x3fb8aa3b1e157820 */ /* 0x000fe40000400000 */
[C---:B------:R-:W-:Y:S02]  /*2200*/  FMUL R30, R50.reuse, R54 ;  /* 0x00000036321e7220 */ /* 0x040fe40000400000 */
[----:B---3--:R-:W-:Y:S01]  /*2210*/  FMUL R31, R50, R55 ;  /* 0x00000037321f7220 */ /* 0x008fe20000400000 */
[----:B------:R-:W1:Y:S01]  /*2220*/  MUFU.EX2 R39, R39 ;  /* 0x0000002700277308 */ /* 0x000e620000000800 */
[----:B------:R-:W-:Y:S02]  /*2230*/  FMUL R94, R94, 1.4426950216293334961 ;  /* 0x3fb8aa3b5e5e7820 */ /* 0x000fe40000400000 */
[----:B------:R-:W-:-:S02]  /*2240*/  FADD R53, R35, R33 ;  /* 0x0000002123357221 */ /* 0x000fc40000000000 */
[----:B------:R-:W-:Y:S01]  /*2250*/  FADD R73, R73, R124 ;  /* 0x0000007c49497221 */ /* 0x000fe20000000000 */
[----:B----4-:R-:W-:Y:S02]  /*2260*/  HMMA.16816.F32.BF16 R28, R40, R16, R28 ;  /* 0x00000010281c723c */ /* 0x010fe4000004181c */
[----:B------:R3:W4:Y:S01]  /*2270*/  MUFU.EX2 R20, R32 ;  /* 0x0000002000147308 */ /* 0x0007220000000800 */
[----:B------:R-:W-:Y:S02]  /*2280*/  FMUL R35, R50, R79 ;  /* 0x0000004f32237220 */ /* 0x000fe40000400000 */
[----:B------:R-:W-:Y:S02]  /*2290*/  FMUL R33, R56, R77 ;  /* 0x0000004d38217220 */ /* 0x000fe40000400000 */
[----:B------:R-:W-:-:S03]  /*22a0*/  FADD R16, R34, -R49 ;  /* 0x8000003122107221 */ /* 0x000fc60000000000 */
[----:B------:R-:W-:Y:S01]  /*22b0*/  MUFU.EX2 R52, R21 ;  /* 0x0000001500347308 */ /* 0x000fe20000000800 */
[----:B------:R-:W-:Y:S02]  /*22c0*/  FMUL R34, R50, R78 ;  /* 0x0000004e32227220 */ /* 0x000fe40000400000 */
[----:B---3--:R-:W-:Y:S02]  /*22d0*/  FMUL R32, R56, R76 ;  /* 0x0000004c38207220 */ /* 0x008fe40000400000 */
[----:B------:R-:W-:Y:S01]  /*22e0*/  FADD R92, R92, R53 ;  /* 0x000000355c5c7221 */ /* 0x000fe20000000000 */
[----:B------:R-:W-:Y:S02]  /*22f0*/  LDSM.16.M88.4 R76, [R3+0x4800] ;  /* 0x00480000034c783b */ /* 0x000fe40000000200 */
[----:B------:R-:W3:Y:S01]  /*2300*/  MUFU.EX2 R17, R94 ;  /* 0x0000005e00117308 */ /* 0x000ee20000000800 */
[C---:B------:R-:W-:Y:S02]  /*2310*/  FMUL R62, R50.reuse, R62 ;  /* 0x0000003e323e7220 */ /* 0x040fe40000400000 */
[----:B------:R-:W-:-:S02]  /*2320*/  FMUL R63, R50, R63 ;  /* 0x0000003f323f7220 */ /* 0x000fc40000400000 */
[C---:B------:R-:W-:Y:S02]  /*2330*/  FMUL R60, R56.reuse, R60 ;  /* 0x0000003c383c7220 */ /* 0x040fe40000400000 */
[----:B------:R-:W-:Y:S02]  /*2340*/  FMUL R61, R56, R61 ;  /* 0x0000003d383d7220 */ /* 0x000fe40000400000 */
[----:B------:R-:W-:Y:S02]  /*2350*/  FADD R106, R106, R73 ;  /* 0x000000496a6a7221 */ /* 0x000fe40000000000 */
[----:B------:R-:W-:Y:S02]  /*2360*/  FMUL R16, R16, 1.4426950216293334961 ;  /* 0x3fb8aa3b10107820 */ /* 0x000fe40000400000 */
[--C-:B------:R-:W-:Y:S02]  /*2370*/  FADD R90, R90, -R49.reuse ;  /* 0x800000315a5a7221 */ /* 0x100fe40000000000 */
[----:B------:R-:W-:Y:S01]  /*2380*/  FADD R37, R37, R92 ;  /* 0x0000005c25257221 */ /* 0x000fe20000000000 */
[----:B------:R-:W-:Y:S01]  /*2390*/  HMMA.16816.F32.BF16 R32, R40, R12, R32 ;  /* 0x0000000c2820723c */ /* 0x000fe20000041820 */
[----:B------:R-:W-:Y:S01]  /*23a0*/  FADD R106, R71, R106 ;  /* 0x0000006a476a7221 */ /* 0x000fe20000000000 */
[----:B------:R-:W5:Y:S01]  /*23b0*/  MUFU.EX2 R16, R16 ;  /* 0x0000001000107308 */ /* 0x000f620000000800 */
[----:B------:R-:W-:-:S02]  /*23c0*/  FADD R86, R86, -R49 ;  /* 0x8000003156567221 */ /* 0x000fc40000000000 */
[----:B-1----:R-:W-:Y:S02]  /*23d0*/  FADD R53, R39, R106 ;  /* 0x0000006a27357221 */ /* 0x002fe40000000000 */
[----:B------:R-:W-:Y:S01]  /*23e0*/  FMUL R13, R90, 1.4426950216293334961 ;  /* 0x3fb8aa3b5a0d7820 */ /* 0x000fe20000400000 */
[----:B0-----:R-:W-:Y:S01]  /*23f0*/  HMMA.16816.F32.BF16 R40, R40, R24, R60 ;  /* 0x000000182828723c */ /* 0x001fe2000004183c */
[--C-:B------:R-:W-:Y:S02]  /*2400*/  FADD R88, R88, -R49.reuse ;  /* 0x8000003158587221 */ /* 0x100fe40000000000 */
[--C-:B------:R-:W-:Y:S02]  /*2410*/  FADD R74, R74, -R49.reuse ;  /* 0x800000314a4a7221 */ /* 0x100fe40000000000 */
[--C-:B------:R-:W-:Y:S02]  /*2420*/  FADD R72, R72, -R49.reuse ;  /* 0x8000003148487221 */ /* 0x100fe40000000000 */
[----:B------:R-:W-:-:S02]  /*2430*/  FADD R12, R36, -R49 ;  /* 0x80000031240c7221 */ /* 0x000fc40000000000 */
[----:B------:R-:W-:Y:S01]  /*2440*/  FADD R24, R38, R37 ;  /* 0x0000002526187221 */ /* 0x000fe20000000000 */
[C---:B------:R-:W-:Y:S01]  /*2450*/  F2FP.BF16.PACK_AB R37, R69.reuse, R38 ;  /* 0x000000264525723e */ /* 0x040fe200000010ff */
[----:B------:R-:W0:Y:S01]  /*2460*/  MUFU.EX2 R13, R13 ;  /* 0x0000000d000d7308 */ /* 0x000e220000000800 */
[----:B----4-:R-:W-:Y:S01]  /*2470*/  F2FP.BF16.PACK_AB R36, R20, R39 ;  /* 0x000000271424723e */ /* 0x010fe200000010ff */
[----:B------:R-:W-:Y:S01]  /*2480*/  FADD R69, R69, R24 ;  /* 0x0000001845457221 */ /* 0x000fe20000000000 */
[----:B---3--:R-:W-:Y:S01]  /*2490*/  F2FP.BF16.PACK_AB R38, R17, R52 ;  /* 0x000000341126723e */ /* 0x008fe200000010ff */
[----:B------:R-:W-:Y:S01]  /*24a0*/  FMUL R21, R86, 1.4426950216293334961 ;  /* 0x3fb8aa3b56157820 */ /* 0x000fe20000400000 */
[----:B------:R-:W-:Y:S01]  /*24b0*/  F2FP.BF16.PACK_AB R39, R67, R84 ;  /* 0x000000544327723e */ /* 0x000fe200000010ff */
[----:B------:R-:W-:Y:S01]  /*24c0*/  FADD R53, R20, R53 ;  /* 0x0000003514357221 */ /* 0x000fe20000000000 */
[----:B------:R-:W-:Y:S01]  /*24d0*/  LDSM.16.M88.4 R60, [R3+0x4c00] ;  /* 0x004c0000033c783b */ /* 0x000fe20000000200 */
[----:B------:R-:W-:Y:S01]  /*24e0*/  FMUL R86, R88, 1.4426950216293334961 ;  /* 0x3fb8aa3b58567820 */ /* 0x000fe20000400000 */
[----:B------:R1:W3:Y:S01]  /*24f0*/  MUFU.EX2 R25, R21 ;  /* 0x0000001500197308 */ /* 0x0002e20000000800 */
[----:B------:R-:W-:-:S02]  /*2500*/  FADD R84, R84, R69 ;  /* 0x0000004554547221 */ /* 0x000fc40000000000 */
[----:B------:R-:W-:Y:S02]  /*2510*/  FADD R52, R52, R53 ;  /* 0x0000003534347221 */ /* 0x000fe40000000000 */
[----:B------:R-:W-:Y:S02]  /*2520*/  FMUL R12, R12, 1.4426950216293334961 ;  /* 0x3fb8aa3b0c0c7820 */ /* 0x000fe40000400000 */
[----:B------:R-:W-:Y:S01]  /*2530*/  FADD R67, R67, R84 ;  /* 0x0000005443437221 */ /* 0x000fe20000000000 */
[----:B------:R-:W4:Y:S01]  /*2540*/  MUFU.EX2 R86, R86 ;  /* 0x0000005600567308 */ /* 0x000f220000000800 */
[----:B-1----:R-:W-:Y:S01]  /*2550*/  HMMA.16816.F32.BF16 R20, R36, R22, R44 ;  /* 0x000000162414723c */ /* 0x002fe2000004182c */
[----:B------:R-:W-:-:S06]  /*2560*/  FMUL R74, R74, 1.4426950216293334961 ;  /* 0x3fb8aa3b4a4a7820 */ /* 0x000fcc0000400000 */
[----:B------:R-:W-:Y:S01]  /*2570*/  FADD R45, R17, R52 ;  /* 0x00000034112d7221 */ /* 0x000fe20000000000 */
[----:B------:R5:W1:Y:S01]  /*2580*/  MUFU.EX2 R24, R12 ;  /* 0x0000000c00187308 */ /* 0x000a620000000800 */
[----:B------:R-:W-:Y:S01]  /*2590*/  FADD R44, R68, R67 ;  /* 0x00000043442c7221 */ /* 0x000fe20000000000 */
[----:B------:R-:W-:Y:S01]  /*25a0*/  HMMA.16816.F32.BF16 R28, R36, R18, R28 ;  /* 0x00000012241c723c */ /* 0x000fe2000004181c */
[----:B------:R-:W-:Y:S01]  /*25b0*/  FADD R70, R70, -R49 ;  /* 0x8000003146467221 */ /* 0x000fe20000000000 */
[----:B------:R-:W-:Y:S01]  /*25c0*/  LDSM.16.M88.4 R52, [R3+0x4400] ;  /* 0x004400000334783b */ /* 0x000fe20000000200 */
[----:B-----5:R-:W-:-:S04]  /*25d0*/  FADD R12, R16, R45 ;  /* 0x0000002d100c7221 */ /* 0x020fc80000000000 */
[----:B------:R-:W-:Y:S01]  /*25e0*/  FMUL R18, R72, 1.4426950216293334961 ;  /* 0x3fb8aa3b48127820 */ /* 0x000fe20000400000 */
[----:B------:R-:W5:Y:S01]  /*25f0*/  MUFU.EX2 R17, R74 ;  /* 0x0000004a00117308 */ /* 0x000f620000000800 */
[----:B------:R-:W-:Y:S02]  /*2600*/  FADD R45, R65, R44 ;  /* 0x0000002c412d7221 */ /* 0x000fe40000000000 */
[C---:B0-----:R-:W-:Y:S01]  /*2610*/  FADD R44, R13.reuse, R12 ;  /* 0x0000000c0d2c7221 */ /* 0x041fe20000000000 */
[----:B------:R-:W-:Y:S01]  /*2620*/  F2FP.BF16.PACK_AB R12, R13, R16 ;  /* 0x000000100d0c723e */ /* 0x000fe200000010ff */
[----:B------:R-:W-:Y:S02]  /*2630*/  FMUL R19, R70, 1.4426950216293334961 ;  /* 0x3fb8aa3b46137820 */ /* 0x000fe40000400000 */
[----:B------:R-:W-:Y:S01]  /*2640*/  FADD R16, R66, R45 ;  /* 0x0000002d42107221 */ /* 0x000fe20000000000 */
[----:B------:R-:W0:Y:S01]  /*2650*/  MUFU.EX2 R18, R18 ;  /* 0x0000001200127308 */ /* 0x000e220000000800 */
[----:B---3--:R-:W-:Y:S01]  /*2660*/  FADD R13, R25, R44 ;  /* 0x0000002c190d7221 */ /* 0x008fe20000000000 */
[----:B------:R-:W-:Y:S01]  /*2670*/  HMMA.16816.F32.BF16 R32, R36, R14, R32 ;  /* 0x0000000e2420723c */ /* 0x000fe20000041820 */
[----:B------:R-:W-:-:S05]  /*2680*/  FADD R45, R59, R16 ;  /* 0x000000103b2d7221 */ /* 0x000fca0000000000 */
[----:B------:R-:W-:Y:S01]  /*2690*/  MUFU.EX2 R51, R51 ;  /* 0x0000003300337308 */ /* 0x000fe20000000800 */
[----:B----4-:R-:W-:Y:S02]  /*26a0*/  FADD R15, R86, R13 ;  /* 0x0000000d560f7221 */ /* 0x010fe40000000000 */
[----:B------:R-:W-:-:S05]  /*26b0*/  FADD R44, R64, R45 ;  /* 0x0000002d402c7221 */ /* 0x000fca0000000000 */
[----:B------:R-:W3:Y:S01]  /*26c0*/  MUFU.EX2 R19, R19 ;  /* 0x0000001300137308 */ /* 0x000ee20000000800 */
[----:B-1----:R-:W-:Y:S01]  /*26d0*/  FADD R16, R24, R15 ;  /* 0x0000000f18107221 */ /* 0x002fe20000000000 */
[----:B------:R-:W-:Y:S01]  /*26e0*/  F2FP.BF16.PACK_AB R14, R86, R25 ;  /* 0x00000019560e723e */ /* 0x000fe200000010ff */
[----:B------:R-:W-:Y:S02]  /*26f0*/  HMMA.16816.F32.BF16 R40, R36, R26, R40 ;  /* 0x0000001a2428723c */ /* 0x000fe40000041828 */
[----:B-----5:R-:W-:-:S05]  /*2700*/  FADD R25, R17, R16 ;  /* 0x0000001011197221 */ /* 0x020fca0000000000 */
[----:B------:R-:W-:Y:S02]  /*2710*/  FADD R27, R57, R44 ;  /* 0x0000002c391b7221 */ /* 0x000fe40000000000 */
[----:B0-----:R-:W-:Y:S02]  /*2720*/  FADD R16, R18, R25 ;  /* 0x0000001912107221 */ /* 0x001fe40000000000 */
[----:B------:R-:W-:Y:S02]  /*2730*/  FADD R26, R58, R27 ;  /* 0x0000001b3a1a7221 */ /* 0x000fe40000000000 */
[----:B---3--:R-:W-:Y:S02]  /*2740*/  FADD R25, R19, R16 ;  /* 0x0000001013197221 */ /* 0x008fe40000000000 */
[----:B------:R-:W-:-:S03]  /*2750*/  FADD R26, R51, R26 ;  /* 0x0000001a331a7221 */ /* 0x000fc60000000000 */
[----:B------:R-:W0:Y:S04]  /*2760*/  SHFL.BFLY PT, R36, R25, 0x2, 0x1f ;  /* 0x0c401f0019247f89 */ /* 0x000e2800000e0000 */
[----:B------:R-:W1:Y:S01]  /*2770*/  SHFL.BFLY PT, R27, R26, 0x2, 0x1f ;  /* 0x0c401f001a1b7f89 */ /* 0x000e6200000e0000 */
[----:B------:R-:W-:Y:S02]  /*2780*/  F2FP.BF16.PACK_AB R13, R65, R68 ;  /* 0x00000044410d723e */ /* 0x000fe400000010ff */
[----:B------:R-:W-:Y:S01]  /*2790*/  F2FP.BF16.PACK_AB R15, R59, R66 ;  /* 0x000000423b0f723e */ /* 0x000fe200000010ff */
[----:B------:R-:W-:-:S06]  /*27a0*/  UIADD3 UR4, UP0, UR4, 0x40, URZ ;  /* 0x0000004004047890 */ /* 0x000fcc000ff1e03f */
[----:B--2---:R-:W-:Y:S01]  /*27b0*/  HMMA.16816.F32.BF16 R20, R12, R80, R20 ;  /* 0x000000500c14723c */ /* 0x004fe20000041814 */
[----:B------:R-:W-:Y:S01]  /*27c0*/  UIADD3.X UR5, URZ, UR5, URZ, UP0, !UPT ;  /* 0x000000053f057290 */ /* 0x000fe200087fe43f */
[----:B0-----:R-:W-:Y:S02]  /*27d0*/  FADD R36, R25, R36 ;  /* 0x0000002419247221 */ /* 0x001fe40000000000 */
[----:B-1----:R-:W-:-:S04]  /*27e0*/  FADD R27, R26, R27 ;  /* 0x0000001b1a1b7221 */ /* 0x002fc80000000000 */
[C---:B------:R-:W-:Y:S08]  /*27f0*/  HMMA.16816.F32.BF16 R28, R12.reuse, R52, R28 ;  /* 0x000000340c1c723c */ /* 0x040ff0000004181c */
[C---:B------:R-:W-:Y:S08]  /*2800*/  HMMA.16816.F32.BF16 R32, R12.reuse, R76, R32 ;  /* 0x0000004c0c20723c */ /* 0x040ff00000041820 */
[----:B------:R-:W-:Y:S01]  /*2810*/  HMMA.16816.F32.BF16 R40, R12, R60, R40 ;  /* 0x0000003c0c28723c */ /* 0x000fe20000041828 */
[----:B------:R-:W0:Y:S04]  /*2820*/  SHFL.BFLY PT, R12, R27, 0x1, 0x1f ;  /* 0x0c201f001b0c7f89 */ /* 0x000e2800000e0000 */
[----:B------:R-:W1:Y:S01]  /*2830*/  SHFL.BFLY PT, R13, R36, 0x1, 0x1f ;  /* 0x0c201f00240d7f89 */ /* 0x000e6200000e0000 */
[----:B------:R-:W-:Y:S01]  /*2840*/  ISETP.LE.U32.AND P0, PT, R101, UR4, PT ;  /* 0x0000000465007c0c */ /* 0x000fe2000bf03070 */
[----:B------:R-:W-:Y:S01]  /*2850*/  IMAD.U32 R14, RZ, RZ, UR5 ;  /* 0x00000005ff0e7e24 */ /* 0x000fe2000f8e00ff */
[----:B------:R-:W-:-:S04]  /*2860*/  F2FP.BF16.PACK_AB R16, R17, R24 ;  /* 0x000000181110723e */ /* 0x000fc800000010ff */
[----:B------:R-:W-:Y:S02]  /*2870*/  ISETP.GE.U32.AND.EX P0, PT, R14, RZ, PT, P0 ;  /* 0x000000ff0e00720c */ /* 0x000fe40003f06100 */
[----:B------:R-:W-:Y:S02]  /*2880*/  F2FP.BF16.PACK_AB R18, R19, R18 ;  /* 0x000000121312723e */ /* 0x000fe400000010ff */
[----:B------:R-:W-:Y:S02]  /*2890*/  F2FP.BF16.PACK_AB R17, R57, R64 ;  /* 0x000000403911723e */ /* 0x000fe400000010ff */
[----:B------:R-:W-:Y:S02]  /*28a0*/  F2FP.BF16.PACK_AB R19, R51, R58 ;  /* 0x0000003a3313723e */ /* 0x000fe400000010ff */
[----:B------:R-:W-:Y:S01]  /*28b0*/  MOV R15, 0x40 ;  /* 0x00000040000f7802 */ /* 0x000fe20000000f00 */
[----:B------:R-:W-:Y:S02]  /*28c0*/  IMAD.MOV.U32 R106, RZ, RZ, R49 ;  /* 0x000000ffff6a7224 */ /* 0x000fe400078e0031 */
[----:B0-----:R-:W-:-:S02]  /*28d0*/  FADD R12, R27, R12 ;  /* 0x0000000c1b0c7221 */ /* 0x001fc40000000000 */
[----:B------:R-:W-:Y:S01]  /*28e0*/  HMMA.16816.F32.BF16 R80, R16, R82, R20 ;  /* 0x000000521050723c */ /* 0x000fe20000041814 */
[----:B-1----:R-:W-:Y:S02]  /*28f0*/  FADD R13, R36, R13 ;  /* 0x0000000d240d7221 */ /* 0x002fe40000000000 */
[----:B------:R-:W-:-:S05]  /*2900*/  IMAD R4, R15, c[0x0][0x1b4], R4 ;  /* 0x00006d000f047a24 */ /* 0x000fca00078e0204 */
[----:B------:R-:W-:Y:S01]  /*2910*/  HMMA.16816.F32.BF16 R52, R16, R54, R28 ;  /* 0x000000361034723c */ /* 0x000fe2000004181c */
[----:B------:R-:W-:Y:S02]  /*2920*/  IMAD R10, R15, c[0x0][0x1a4], R10 ;  /* 0x000069000f0a7a24 */ /* 0x000fe400078e020a */
[----:B------:R-:W-:Y:S02]  /*2930*/  FFMA R5, R50, R5, R12 ;  /* 0x0000000532057223 */ /* 0x000fe4000000000c */
[----:B------:R-:W-:-:S03]  /*2940*/  FFMA R99, R56, R99, R13 ;  /* 0x0000006338637223 */ /* 0x000fc6000000000d */
[----:B------:R-:W-:Y:S01]  /*2950*/  HMMA.16816.F32.BF16 R76, R16, R78, R32 ;  /* 0x0000004e104c723c */ /* 0x000fe20000041820 */
[----:B------:R-:W-:-:S07]  /*2960*/  IMAD.MOV.U32 R107, RZ, RZ, R48 ;  /* 0x000000ffff6b7224 */ /* 0x000fce00078e0030 */
[----:B------:R-:W-:Y:S01]  /*2970*/  HMMA.16816.F32.BF16 R60, R16, R62, R40 ;  /* 0x0000003e103c723c */ /* 0x000fe20000041828 */
[----:B------:R-:W-:Y:S01]  /*2980*/  @P0 CALL.REL.NOINC `(.L_x_0) ;  /* 0x0000001000000944 */ /* 0x000fe20003c00000 */
[----:B------:R-:W-:Y:S06]  /*2990*/  BRA `(.L_x_1) ;  /* 0xffffe3c000007947 */ /* 0x000fec000383ffff */
.L_x_0:
[C---:B------:R-:W-:Y:S01]  /*29a0*/  FMUL R4, R99.reuse, 8388608 ;  /* 0x4b00000063047820 */ /* 0x040fe20000400000 */
[----:B------:R-:W-:Y:S01]  /*29b0*/  FSETP.GEU.AND P2, PT, R99, 1.175494350822287508e-38, PT ;  /* 0x008000006300780b */ /* 0x000fe20003f4e000 */
[----:B------:R-:W-:Y:S01]  /*29c0*/  IMAD.SHL.U32 R7, R0, 0x4, RZ ;  /* 0x0000000400077824 */ /* 0x000fe200078e00ff */
[----:B------:R-:W-:Y:S01]  /*29d0*/  SHF.R.U32.HI R11, RZ, 0x1, R0 ;  /* 0x00000001ff0b7819 */ /* 0x000fe20000011600 */
[----:B------:R-:W-:Y:S01]  /*29e0*/  IMAD.MOV.U32 R20, RZ, RZ, R5 ;  /* 0x000000ffff147224 */ /* 0x000fe200078e0005 */
[----:B------:R-:W-:Y:S01]  /*29f0*/  FSEL R4, R4, R99, !P2 ;  /* 0x0000006304047208 */ /* 0x000fe20005000000 */
[----:B------:R-:W-:Y:S01]  /*2a00*/  IMAD.MOV.U32 R30, RZ, RZ, 0x3dc6b27f ;  /* 0x3dc6b27fff1e7424 */ /* 0x000fe200078e00ff */
[----:B------:R-:W-:Y:S01]  /*2a10*/  LOP3.LUT R9, R6, 0x38, RZ, 0xc0, !PT ;  /* 0x0000003806097812 */ /* 0x000fe200078ec0ff */
[----:B------:R-:W-:Y:S01]  /*2a20*/  FMUL R5, R20, 8388608 ;  /* 0x4b00000014057820 */ /* 0x000fe20000400000 */
[----:B------:R-:W-:Y:S01]  /*2a30*/  IADD3 R3, R4, -0x3f3504f3, RZ ;  /* 0xc0cafb0d04037810 */ /* 0x000fe20007ffe0ff */
[----:B------:R-:W-:Y:S01]  /*2a40*/  BAR.SYNC.DEFER_BLOCKING 0x0 ;  /* 0x0000000000007b1d */ /* 0x000fe20000010000 */
[----:B------:R-:W-:Y:S01]  /*2a50*/  LOP3.LUT R10, R7, 0x3c0, RZ, 0xc0, !PT ;  /* 0x000003c0070a7812 */ /* 0x000fe200078ec0ff */
[----:B------:R-:W-:Y:S01]  /*2a60*/  IMAD.MOV.U32 R46, RZ, RZ, c[0x0][0x1c8] ;  /* 0x00007200ff2e7624 */ /* 0x000fe200078e00ff */
[----:B------:R-:W-:-:S02]  /*2a70*/  LOP3.LUT R11, R11, 0x4, RZ, 0xc0, !PT ;  /* 0x000000040b0b7812 */ /* 0x000fc400078ec0ff */
[----:B------:R-:W-:Y:S02]  /*2a80*/  LOP3.LUT R7, R3, 0xff800000, RZ, 0xc0, !PT ;  /* 0xff80000003077812 */ /* 0x000fe400078ec0ff */
[----:B------:R-:W-:Y:S01]  /*2a90*/  IADD3 R3, R11, R9, R10 ;  /* 0x000000090b037210 */ /* 0x000fe20007ffe00a */
[----:B------:R-:W-:Y:S01]  /*2aa0*/  IMAD R10, R2, c[0x0][0x1c0], RZ ;  /* 0x00007000020a7a24 */ /* 0x000fe200078e02ff */
[----:B------:R-:W-:Y:S01]  /*2ab0*/  LOP3.LUT R8, R6, 0x78, RZ, 0xc0, !PT ;  /* 0x0000007806087812 */ /* 0x000fe200078ec0ff */
[----:B------:R-:W-:Y:S01]  /*2ac0*/  IMAD R11, R104, c[0x0][0x1c4], RZ ;  /* 0x00007100680b7a24 */ /* 0x000fe200078e02ff */
[----:B------:R-:W-:Y:S02]  /*2ad0*/  LOP3.LUT R12, R6, 0xf80, RZ, 0xc0, !PT ;  /* 0x00000f80060c7812 */ /* 0x000fe400078ec0ff */
[----:B------:R-:W-:Y:S01]  /*2ae0*/  LOP3.LUT R14, R0, 0xc, RZ, 0xc0, !PT ;  /* 0x0000000c000e7812 */ /* 0x000fe200078ec0ff */
[----:B------:R-:W-:Y:S01]  /*2af0*/  IMAD.SHL.U32 R13, R11, 0x2, RZ ;  /* 0x000000020b0d7824 */ /* 0x000fe200078e00ff */
[----:B------:R-:W-:Y:S01]  /*2b00*/  SHF.L.U32 R6, R10, 0x1, RZ ;  /* 0x000000010a067819 */ /* 0x000fe200000006ff */
[----:B------:R-:W-:Y:S01]  /*2b10*/  IMAD R105, R105, 0x4, R8 ;  /* 0x0000000469697824 */ /* 0x000fe200078e0208 */
[----:B------:R-:W-:Y:S01]  /*2b20*/  SHF.R.S32.HI R16, RZ, 0x4, R0 ;  /* 0x00000004ff107819 */ /* 0x000fe20000011400 */
[----:B------:R0:W1:Y:S01]  /*2b30*/  I2F R8, R7 ;  /* 0x0000000700087306 */ /* 0x0000620000201400 */
[----:B------:R-:W-:Y:S01]  /*2b40*/  FSETP.GEU.AND P3, PT, R20, 1.175494350822287508e-38, PT ;  /* 0x008000001400780b */ /* 0x000fe20003f6e000 */
[----:B------:R-:W-:Y:S01]  /*2b50*/  IMAD R15, R14, 0x20, R103 ;  /* 0x000000200e0f7824 */ /* 0x000fe200078e0267 */
[----:B------:R-:W-:Y:S01]  /*2b60*/  LOP3.LUT P0, RZ, R0, 0x100, RZ, 0xc0, !PT ;  /* 0x0000010000ff7812 */ /* 0x000fe2000780c0ff */
[----:B------:R-:W-:Y:S01]  /*2b70*/  IMAD.HI R11, R11, 0x2, RZ ;  /* 0x000000020b0b7827 */ /* 0x000fe200078e02ff */
[----:B------:R-:W-:-:S02]  /*2b80*/  FSETP.GT.AND P1, PT, |R20|, 8.50705917302346158658e+37, PT ;  /* 0x7e8000001400780b */ /* 0x000fc40003f24200 */
[----:B------:R-:W-:Y:S01]  /*2b90*/  IADD3 R0, P4, P5, R13, c[0x0][0x178], R6 ;  /* 0x00005e000d007a10 */ /* 0x000fe20007d9e006 */
[----:B------:R-:W-:Y:S01]  /*2ba0*/  IMAD.U32 R15, R15, 0x20, R12 ;  /* 0x000000200f0f7824 */ /* 0x000fe200078e000c */
[----:B------:R-:W-:Y:S01]  /*2bb0*/  SGXT R6, R16, 0x1 ;  /* 0x000000011006781a */ /* 0x000fe20000000200 */
[----:B0-----:R-:W-:Y:S01]  /*2bc0*/  IMAD.IADD R7, R4, 0x1, -R7 ;  /* 0x0000000104077824 */ /* 0x001fe200078e0a07 */
[----:B------:R-:W-:Y:S01]  /*2bd0*/  FSEL R5, R5, R20, !P3 ;  /* 0x0000001405057208 */ /* 0x000fe20005800000 */
[----:B------:R-:W-:Y:S01]  /*2be0*/  IMAD.HI R12, R10, 0x2, RZ ;  /* 0x000000020a0c7827 */ /* 0x000fe200078e02ff */
[----:B------:R-:W-:Y:S02]  /*2bf0*/  FSEL R16, RZ, -23, P3 ;  /* 0xc1b80000ff107808 */ /* 0x000fe40001800000 */
[C---:B------:R-:W-:Y:S01]  /*2c00*/  FSETP.GEU.AND P3, PT, |R20|.reuse, 1.175494350822287508e-38, PT ;  /* 0x008000001400780b */ /* 0x040fe20003f6e200 */
[----:B------:R-:W-:Y:S01]  /*2c10*/  FADD R7, R7, -1 ;  /* 0xbf80000007077421 */ /* 0x000fe20000000000 */
[----:B------:R-:W-:Y:S01]  /*2c20*/  LOP3.LUT R105, R105, 0x1008, R6, 0x78, !PT ;  /* 0x0000100869697812 */ /* 0x000fe200078e7806 */
[----:B------:R-:W-:Y:S01]  /*2c30*/  @P1 FMUL R20, R20, 0.25 ;  /* 0x3e80000014141820 */ /* 0x000fe20000400000 */
[----:B------:R-:W-:Y:S01]  /*2c40*/  FSEL R13, RZ, -23, P2 ;  /* 0xc1b80000ff0d7808 */ /* 0x000fe20001000000 */
[----:B------:R-:W-:Y:S01]  /*2c50*/  FFMA.FTZ R6, R7, R30, -0.16845393180847167969 ;  /* 0xbe2c7f3007067423 */ /* 0x000fe2000001001e */
[----:B------:R-:W-:Y:S01]  /*2c60*/  FSETP.GT.AND P2, PT, |R99|, 8.50705917302346158658e+37, PT ;  /* 0x7e8000006300780b */ /* 0x000fe20003f44200 */
[----:B------:R-:W-:Y:S01]  /*2c70*/  @P1 FMUL R63, R63, 0.25 ;  /* 0x3e8000003f3f1820 */ /* 0x000fe20000400000 */
[----:B------:R-:W-:Y:S01]  /*2c80*/  IADD3 R9, R5, -0x3f3504f3, RZ ;  /* 0xc0cafb0d05097810 */ /* 0x000fe20007ffe0ff */
[----:B------:R-:W-:Y:S01]  /*2c90*/  FFMA.FTZ R6, R7, R6, 0.1716887056827545166 ;  /* 0x3e2fcf2a07067423 */ /* 0x000fe20000010006 */
[----:B------:R-:W-:Y:S01]  /*2ca0*/  IADD3.X R12, R11, c[0x0][0x17c], R12, P4, P5 ;  /* 0x00005f000b0c7a10 */ /* 0x000fe200027ea40c */
[----:B-1----:R-:W-:Y:S01]  /*2cb0*/  FFMA.FTZ R13, R8, 1.1920928955078125e-07, R13 ;  /* 0x34000000080d7823 */ /* 0x002fe2000001000d */
[----:B------:R-:W-:Y:S01]  /*2cc0*/  FSETP.GEU.AND P4, PT, |R99|, 1.175494350822287508e-38, PT ;  /* 0x008000006300780b */ /* 0x000fe20003f8e200 */
[----:B------:R-:W-:Y:S01]  /*2cd0*/  FFMA.FTZ R6, R7, R6, -0.17900948226451873779 ;  /* 0xbe374e4307067423 */ /* 0x000fe20000010006 */
[----:B------:R-:W-:Y:S01]  /*2ce0*/  LOP3.LUT R18, R9, 0xff800000, RZ, 0xc0, !PT ;  /* 0xff80000009127812 */ /* 0x000fe200078ec0ff */
[----:B------:R-:W-:Y:S01]  /*2cf0*/  @!P3 FMUL R20, R20, 16777216 ;  /* 0x4b8000001414b820 */ /* 0x000fe20000400000 */
[----:B------:R-:W-:Y:S01]  /*2d00*/  LOP3.LUT R100, R100, 0x3f8, RZ, 0xc0, !PT ;  /* 0x000003f864647812 */ /* 0x000fe200078ec0ff */
[----:B------:R-:W-:Y:S01]  /*2d10*/  FFMA.FTZ R6, R7, R6, 0.20512372255325317383 ;  /* 0x3e520bf407067423 */ /* 0x000fe20000010006 */
[----:B------:R-:W0:Y:S01]  /*2d20*/  I2F R9, R18 ;  /* 0x0000001200097306 */ /* 0x000e220000201400 */
[----:B------:R-:W-:-:S02]  /*2d30*/  @P2 FMUL R99, R99, 0.25 ;  /* 0x3e80000063632820 */ /* 0x000fc40000400000 */
[----:B------:R-:W-:Y:S02]  /*2d40*/  FFMA.FTZ R6, R7, R6, -0.24046532809734344482 ;  /* 0xbe763c8b07067423 */ /* 0x000fe40000010006 */
[----:B------:R-:W-:Y:S02]  /*2d50*/  @P1 FMUL R79, R79, 0.25 ;  /* 0x3e8000004f4f1820 */ /* 0x000fe40000400000 */
[----:B------:R-:W-:Y:S01]  /*2d60*/  @!P4 FMUL R99, R99, 16777216 ;  /* 0x4b8000006363c820 */ /* 0x000fe20000400000 */
[----:B------:R-:W1:Y:S01]  /*2d70*/  MUFU.RCP R8, R20 ;  /* 0x0000001400087308 */ /* 0x000e620000001000 */
[----:B------:R-:W-:Y:S02]  /*2d80*/  FFMA.FTZ R6, R7, R6, 0.28857114911079406738 ;  /* 0x3e93bf9907067423 */ /* 0x000fe40000010006 */
[----:B------:R-:W-:Y:S02]  /*2d90*/  @!P3 FMUL R63, R63, 16777216 ;  /* 0x4b8000003f3fb820 */ /* 0x000fe40000400000 */
[----:B------:R-:W-:-:S02]  /*2da0*/  FFMA.FTZ R6, R7, R6, -0.36067417263984680176 ;  /* 0xbeb8aa4907067423 */ /* 0x000fc40000010006 */
[----:B------:R-:W-:Y:S01]  /*2db0*/  @!P3 FMUL R79, R79, 16777216 ;  /* 0x4b8000004f4fb820 */ /* 0x000fe20000400000 */
[----:B------:R-:W2:Y:S01]  /*2dc0*/  MUFU.RCP R11, R99 ;  /* 0x00000063000b7308 */ /* 0x000ea20000001000 */
[----:B------:R-:W-:Y:S02]  /*2dd0*/  @P1 FMUL R62, R62, 0.25 ;  /* 0x3e8000003e3e1820 */ /* 0x000fe40000400000 */
[----:B------:R-:W-:Y:S02]  /*2de0*/  @P1 FMUL R78, R78, 0.25 ;  /* 0x3e8000004e4e1820 */ /* 0x000fe40000400000 */
[----:B0-----:R-:W-:Y:S02]  /*2df0*/  FFMA.FTZ R16, R9, 1.1920928955078125e-07, R16 ;  /* 0x3400000009107823 */ /* 0x001fe40000010010 */
[----:B------:R-:W-:Y:S02]  /*2e00*/  FFMA.FTZ R6, R7, R6, 0.48089820146560668945 ;  /* 0x3ef6384a07067423 */ /* 0x000fe40000010006 */
[----:B-1----:R-:W-:-:S02]  /*2e10*/  FMUL R9, R8, R63 ;  /* 0x0000003f08097220 */ /* 0x002fc40000400000 */
[----:B------:R-:W-:Y:S02]  /*2e20*/  FMUL R20, R8, R79 ;  /* 0x0000004f08147220 */ /* 0x000fe40000400000 */
[----:B------:R-:W-:Y:S02]  /*2e30*/  @P2 FMUL R60, R60, 0.25 ;  /* 0x3e8000003c3c2820 */ /* 0x000fe40000400000 */
[----:B------:R-:W-:Y:S01]  /*2e40*/  @P2 FMUL R76, R76, 0.25 ;  /* 0x3e8000004c4c2820 */ /* 0x000fe20000400000 */
[----:B------:R-:W-:Y:S01]  /*2e50*/  F2FP.BF16.PACK_AB R25, R9, R20 ;  /* 0x000000140919723e */ /* 0x000fe200000010ff */
[----:B------:R-:W-:Y:S02]  /*2e60*/  @!P3 FMUL R62, R62, 16777216 ;  /* 0x4b8000003e3eb820 */ /* 0x000fe40000400000 */
[----:B------:R-:W-:Y:S02]  /*2e70*/  @!P3 FMUL R78, R78, 16777216 ;  /* 0x4b8000004e4eb820 */ /* 0x000fe40000400000 */
[----:B------:R-:W-:-:S02]  /*2e80*/  FFMA.FTZ R6, R7, R6, -0.72134751081466674805 ;  /* 0xbf38aa3b07067423 */ /* 0x000fc40000010006 */
[----:B------:R-:W-:Y:S02]  /*2e90*/  IMAD R36, R14, 0x2, R15 ;  /* 0x000000020e247824 */ /* 0x000fe400078e020f */
[----:B------:R-:W-:Y:S02]  /*2ea0*/  @!P4 FMUL R60, R60, 16777216 ;  /* 0x4b8000003c3cc820 */ /* 0x000fe40000400000 */
[----:B------:R-:W-:Y:S01]  /*2eb0*/  @!P4 FMUL R76, R76, 16777216 ;  /* 0x4b8000004c4cc820 */ /* 0x000fe20000400000 */
[----:B------:R-:W-:Y:S01]  /*2ec0*/  LOP3.LUT R38, R36, 0x8, RZ, 0x3c, !PT ;  /* 0x0000000824267812 */ /* 0x000fe200078e3cff */
[----:B------:R-:W-:Y:S01]  /*2ed0*/  FMUL R10, R8, R62 ;  /* 0x0000003e080a7220 */ /* 0x000fe20000400000 */
[----:B------:R-:W-:Y:S01]  /*2ee0*/  LOP3.LUT R40, R36, 0x10, RZ, 0x3c, !PT ;  /* 0x0000001024287812 */ /* 0x000fe200078e3cff */
[----:B------:R-:W-:Y:S01]  /*2ef0*/  FMUL R15, R8, R78 ;  /* 0x0000004e080f7220 */ /* 0x000fe20000400000 */
[----:B------:R-:W-:Y:S01]  /*2f00*/  LOP3.LUT R42, R36, 0x18, RZ, 0x3c, !PT ;  /* 0x00000018242a7812 */ /* 0x000fe200078e3cff */
[----:B------:R-:W-:-:S02]  /*2f10*/  @P1 FMUL R55, R55, 0.25 ;  /* 0x3e80000037371820 */ /* 0x000fc40000400000 */
[----:B------:R-:W-:Y:S01]  /*2f20*/  @P1 FMUL R54, R54, 0.25 ;  /* 0x3e80000036361820 */ /* 0x000fe20000400000 */
[----:B------:R-:W-:Y:S01]  /*2f30*/  F2FP.BF16.PACK_AB R27, R10, R15 ;  /* 0x0000000f0a1b723e */ /* 0x000fe200000010ff */
[----:B------:R-:W-:Y:S02]  /*2f40*/  @P1 FMUL R83, R83, 0.25 ;  /* 0x3e80000053531820 */ /* 0x000fe40000400000 */
[----:B------:R-:W-:Y:S01]  /*2f50*/  @P1 FMUL R82, R82, 0.25 ;  /* 0x3e80000052521820 */ /* 0x000fe20000400000 */
[----:B------:R-:W-:Y:S01]  /*2f60*/  ISETP.GE.U32.AND P1, PT, R5, 0x7f800000, PT ;  /* 0x7f8000000500780c */ /* 0x000fe20003f26070 */
[----:B------:R-:W-:Y:S02]  /*2f70*/  IMAD R9, R102, c[0x0][0x1c8], RZ ;  /* 0x0000720066097a24 */ /* 0x000fe400078e02ff */
[----:B------:R-:W-:Y:S02]  /*2f80*/  @P2 FMUL R52, R52, 0.25 ;  /* 0x3e80000034342820 */ /* 0x000fe40000400000 */
[----:B------:R-:W-:Y:S01]  /*2f90*/  @P2 FMUL R80, R80, 0.25 ;  /* 0x3e80000050502820 */ /* 0x000fe20000400000 */
[----:B------:R-:W-:Y:S01]  /*2fa0*/  LEA R15, R46, R9, 0x1 ;  /* 0x000000092e0f7211 */ /* 0x000fe200078e08ff */
[----:B------:R-:W-:-:S02]  /*2fb0*/  @P2 FMUL R61, R61, 0.25 ;  /* 0x3e8000003d3d2820 */ /* 0x000fc40000400000 */
[----:B------:R-:W-:Y:S02]  /*2fc0*/  @P2 FMUL R77, R77, 0.25 ;  /* 0x3e8000004d4d2820 */ /* 0x000fe40000400000 */
[----:B------:R-:W-:Y:S02]  /*2fd0*/  @P2 FMUL R53, R53, 0.25 ;  /* 0x3e80000035352820 */ /* 0x000fe40000400000 */
[----:B------:R-:W-:Y:S02]  /*2fe0*/  FMUL R6, R7, R6 ;  /* 0x0000000607067220 */ /* 0x000fe40000400000 */
[----:B------:R-:W-:Y:S01]  /*2ff0*/  @P2 FMUL R81, R81, 0.25 ;  /* 0x3e80000051512820 */ /* 0x000fe20000400000 */
[----:B------:R-:W-:Y:S01]  /*3000*/  ISETP.GE.U32.AND P2, PT, R4, 0x7f800000, PT ;  /* 0x7f8000000400780c */ /* 0x000fe20003f46070 */
[C---:B--2---:R-:W-:Y:S02]  /*3010*/  FMUL R14, R11.reuse, R60 ;  /* 0x0000003c0b0e7220 */ /* 0x044fe40000400000 */
[----:B------:R-:W-:-:S02]  /*3020*/  FMUL R17, R11, R76 ;  /* 0x0000004c0b117220 */ /* 0x000fc40000400000 */
[----:B------:R-:W-:Y:S02]  /*3030*/  @!P3 FMUL R55, R55, 16777216 ;  /* 0x4b8000003737b820 */ /* 0x000fe40000400000 */
[----:B------:R-:W-:Y:S01]  /*3040*/  @!P3 FMUL R54, R54, 16777216 ;  /* 0x4b8000003636b820 */ /* 0x000fe20000400000 */
[----:B------:R-:W-:Y:S01]  /*3050*/  F2FP.BF16.PACK_AB R29, R14, R17 ;  /* 0x000000110e1d723e */ /* 0x000fe200000010ff */
[----:B------:R-:W-:Y:S02]  /*3060*/  @!P3 FMUL R83, R83, 16777216 ;  /* 0x4b8000005353b820 */ /* 0x000fe40000400000 */
[----:B------:R-:W-:Y:S01]  /*3070*/  @!P3 FMUL R82, R82, 16777216 ;  /* 0x4b8000005252b820 */ /* 0x000fe20000400000 */
[----:B------:R-:W-:Y:S01]  /*3080*/  LEA R10, P3, R9, R0, 0x1 ;  /* 0x00000000090a7211 */ /* 0x000fe200078608ff */
[----:B------:R-:W-:Y:S02]  /*3090*/  @!P4 FMUL R52, R52, 16777216 ;  /* 0x4b8000003434c820 */ /* 0x000fe40000400000 */
[----:B------:R-:W-:-:S02]  /*30a0*/  @!P4 FMUL R80, R80, 16777216 ;  /* 0x4b8000005050c820 */ /* 0x000fc40000400000 */
[----:B------:R-:W-:Y:S02]  /*30b0*/  @!P4 FMUL R61, R61, 16777216 ;  /* 0x4b8000003d3dc820 */ /* 0x000fe40000400000 */
[----:B------:R-:W-:Y:S02]  /*30c0*/  @!P4 FMUL R77, R77, 16777216 ;  /* 0x4b8000004d4dc820 */ /* 0x000fe40000400000 */
[----:B------:R-:W-:Y:S02]  /*30d0*/  @!P4 FMUL R53, R53, 16777216 ;  /* 0x4b8000003535c820 */ /* 0x000fe40000400000 */
[----:B------:R-:W-:Y:S02]  /*30e0*/  FMUL R6, R7, R6 ;  /* 0x0000000607067220 */ /* 0x000fe40000400000 */
[----:B------:R-:W-:Y:S02]  /*30f0*/  @!P4 FMUL R81, R81, 16777216 ;  /* 0x4b8000005151c820 */ /* 0x000fe40000400000 */
[----:B------:R-:W-:-:S02]  /*3100*/  FMUL R19, R8, R55 ;  /* 0x0000003708137220 */ /* 0x000fc40000400000 */
[C---:B------:R-:W-:Y:S02]  /*3110*/  FMUL R21, R8.reuse, R54 ;  /* 0x0000003608157220 */ /* 0x040fe40000400000 */
[C---:B------:R-:W-:Y:S02]  /*3120*/  FMUL R24, R8.reuse, R83 ;  /* 0x0000005308187220 */ /* 0x040fe40000400000 */
[----:B------:R-:W-:Y:S02]  /*3130*/  FMUL R26, R8, R82 ;  /* 0x00000052081a7220 */ /* 0x000fe40000400000 */
[----:B------:R-:W-:Y:S01]  /*3140*/  FMUL R22, R11, R52 ;  /* 0x000000340b167220 */ /* 0x000fe20000400000 */
[----:B------:R-:W-:Y:S01]  /*3150*/  F2FP.BF16.PACK_AB R24, R19, R24 ;  /* 0x000000181318723e */ /* 0x000fe200000010ff */
[----:B------:R-:W-:Y:S01]  /*3160*/  FMUL R23, R11, R80 ;  /* 0x000000500b177220 */ /* 0x000fe20000400000 */
[----:B------:R-:W-:Y:S01]  /*3170*/  F2FP.BF16.PACK_AB R26, R21, R26 ;  /* 0x0000001a151a723e */ /* 0x000fe200000010ff */
[----:B------:R-:W-:-:S02]  /*3180*/  FMUL R8, R11, R61 ;  /* 0x0000003d0b087220 */ /* 0x000fc40000400000 */
[C---:B------:R-:W-:Y:S01]  /*3190*/  FMUL R17, R11.reuse, R77 ;  /* 0x0000004d0b117220 */ /* 0x040fe20000400000 */
[----:B------:R-:W-:Y:S01]  /*31a0*/  F2FP.BF16.PACK_AB R28, R22, R23 ;  /* 0x00000017161c723e */ /* 0x000fe200000010ff */
[----:B------:R-:W-:Y:S02]  /*31b0*/  FMUL R14, R11, R53 ;  /* 0x000000350b0e7220 */ /* 0x000fe40000400000 */
[----:B------:R-:W-:Y:S01]  /*31c0*/  FFMA.FTZ R44, R7, 1.4426950216293334961, R6 ;  /* 0x3fb8aa3b072c7823 */ /* 0x000fe20000010006 */
[----:B------:R-:W-:Y:S01]  /*31d0*/  F2FP.BF16.PACK_AB R23, R8, R17 ;  /* 0x000000110817723e */ /* 0x000fe200000010ff */
[----:B------:R-:W-:Y:S01]  /*31e0*/  FMUL R11, R11, R81 ;  /* 0x000000510b0b7220 */ /* 0x000fe20000400000 */
[----:B------:R-:W-:Y:S01]  /*31f0*/  STS.64 [R105], R28 ;  /* 0x0000001c69007388 */ /* 0x000fe20000000a00 */
[----:B------:R-:W-:Y:S01]  /*3200*/  IMAD R7, R46, 0x2, R15 ;  /* 0x000000022e077824 */ /* 0x000fe200078e020f */
[----:B------:R-:W-:Y:S01]  /*3210*/  LEA R8, P4, R15, R0, 0x1 ;  /* 0x000000000f087211 */ /* 0x000fe200078808ff */
[----:B------:R-:W-:Y:S01]  /*3220*/  IMAD.IADD R17, R5, 0x1, -R18 ;  /* 0x0000000105117824 */ /* 0x000fe200078e0a12 */
[----:B------:R-:W-:Y:S01]  /*3230*/  F2FP.BF16.PACK_AB R22, R14, R11 ;  /* 0x0000000b0e16723e */ /* 0x000fe200000010ff */
[C---:B------:R-:W-:Y:S01]  /*3240*/  IMAD R19, R46.reuse, 0x2, R7 ;  /* 0x000000022e137824 */ /* 0x040fe200078e0207 */
[----:B------:R-:W-:Y:S01]  /*3250*/  LOP3.LUT R14, R105, 0x10, RZ, 0x3c, !PT ;  /* 0x00000010690e7812 */ /* 0x000fe200078e3cff */
[----:B------:R-:W-:Y:S01]  /*3260*/  FADD R17, R17, -1 ;  /* 0xbf80000011117421 */ /* 0x000fe20000000000 */
[-C--:B------:R-:W-:Y:S01]  /*3270*/  LEA.HI.X.SX32 R11, R9, R12.reuse, 0x1, P3 ;  /* 0x0000000c090b7211 */ /* 0x080fe200018f0eff */
[----:B------:R-:W-:Y:S01]  /*3280*/  IMAD R21, R46, 0x2, R19 ;  /* 0x000000022e157824 */ /* 0x000fe200078e0213 */
[----:B------:R0:W-:Y:S01]  /*3290*/  STS.64 [R105+0x800], R22 ;  /* 0x0008001669007388 */ /* 0x0001e20000000a00 */
[----:B------:R-:W-:Y:S01]  /*32a0*/  LEA.HI.X.SX32 R9, R15, R12, 0x1, P4 ;  /* 0x0000000c0f097211 */ /* 0x000fe200020f0eff */
[----:B------:R-:W-:Y:S01]  /*32b0*/  @P2 IMAD.MOV.U32 R45, RZ, RZ, 0x7f800000 ;  /* 0x7f800000ff2d2424 */ /* 0x000fe200078e00ff */
[----:B------:R-:W-:Y:S01]  /*32c0*/  LEA R6, P5, R7, R0, 0x1 ;  /* 0x0000000007067211 */ /* 0x000fe200078a08ff */
[----:B------:R-:W-:Y:S01]  /*32d0*/  STS.64 [R14+0x2000], R26 ;  /* 0x0020001a0e007388 */ /* 0x000fe20000000a00 */
[----:B------:R-:W-:-:S02]  /*32e0*/  FADD R13, R13, R44 ;  /* 0x0000002c0d0d7221 */ /* 0x000fc40000000000 */
[----:B------:R-:W-:Y:S01]  /*32f0*/  LEA.HI.X.SX32 R7, R7, R12, 0x1, P5 ;  /* 0x0000000c07077211 */ /* 0x000fe200028f0eff */
[----:B------:R1:W-:Y:S01]  /*3300*/  STS.64 [R14+0x2800], R24 ;  /* 0x002800180e007388 */ /* 0x0003e20000000a00 */
[----:B------:R-:W-:-:S03]  /*3310*/  @P2 FFMA.FTZ R13, R4, R45, +INF ;  /* 0x7f800000040d2423 */ /* 0x000fc6000001002d */
[----:B------:R-:W-:Y:S01]  /*3320*/  BAR.SYNC.DEFER_BLOCKING 0x0 ;  /* 0x0000000000007b1d */ /* 0x000fe20000010000 */
[----:B0-----:R-:W-:Y:S01]  /*3330*/  IMAD R23, R46, 0x2, R21 ;  /* 0x000000022e177824 */ /* 0x001fe200078e0215 */
[----:B------:R-:W-:-:S04]  /*3340*/  FSETP.NEU.AND P2, PT, R5, RZ, PT ;  /* 0x000000ff0500720b */ /* 0x000fc80003f4d000 */
[-C--:B------:R-:W-:Y:S02]  /*3350*/  LEA R20, P4, R23, R0.reuse, 0x1 ;  /* 0x0000000017147211 */ /* 0x080fe400078808ff */
[----:B-1----:R-:W-:Y:S01]  /*3360*/  LEA R14, P3, R19, R0, 0x1 ;  /* 0x00000000130e7211 */ /* 0x002fe200078608ff */
[C---:B------:R-:W-:Y:S02]  /*3370*/  IMAD R25, R46.reuse, 0x2, R23 ;  /* 0x000000022e197824 */ /* 0x040fe400078e0217 */
[----:B------:R-:W-:Y:S01]  /*3380*/  FFMA.FTZ R24, R17, R30, -0.16845393180847167969 ;  /* 0xbe2c7f3011187423 */ /* 0x000fe2000001001e */
[----:B------:R-:W-:Y:S02]  /*3390*/  LEA.HI.X.SX32 R15, R19, R12, 0x1, P3 ;  /* 0x0000000c130f7211 */ /* 0x000fe400018f0eff */
[----:B------:R-:W-:Y:S01]  /*33a0*/  LEA R18, P3, R21, R0, 0x1 ;  /* 0x0000000015127211 */ /* 0x000fe200078608ff */
[----:B------:R-:W-:Y:S01]  /*33b0*/  FFMA.FTZ R26, R17, R24, 0.1716887056827545166 ;  /* 0x3e2fcf2a111a7423 */ /* 0x000fe20000010018 */
[----:B------:R-:W-:-:S02]  /*33c0*/  LEA R27, R46, R25, 0x1 ;  /* 0x000000192e1b7211 */ /* 0x000fc400078e08ff */
[----:B------:R-:W-:Y:S01]  /*33d0*/  LEA.HI.X.SX32 R19, R21, R12, 0x1, P3 ;  /* 0x0000000c15137211 */ /* 0x000fe200018f0eff */
[----:B------:R-:W-:Y:S01]  /*33e0*/  FFMA.FTZ R28, R17, R26, -0.17900948226451873779 ;  /* 0xbe374e43111c7423 */ /* 0x000fe2000001001a */
[----:B------:R-:W-:Y:S01]  /*33f0*/  LEA R22, P3, R25, R0, 0x1 ;  /* 0x0000000019167211 */ /* 0x000fe200078608ff */
[C---:B------:R-:W-:Y:S01]  /*3400*/  IMAD R29, R46.reuse, 0x2, R27 ;  /* 0x000000022e1d7824 */ /* 0x040fe200078e021b */
[----:B------:R-:W-:Y:S01]  /*3410*/  LEA.HI.X.SX32 R21, R23, R12, 0x1, P4 ;  /* 0x0000000c17157211 */ /* 0x000fe200020f0eff */
[----:B------:R-:W-:Y:S01]  /*3420*/  FFMA.FTZ R30, R17, R28, 0.20512372255325317383 ;  /* 0x3e520bf4111e7423 */ /* 0x000fe2000001001c */
[----:B------:R-:W-:Y:S01]  /*3430*/  LEA R24, P4, R27, R0, 0x1 ;  /* 0x000000001b187211 */ /* 0x000fe200078808ff */
[C---:B------:R-:W-:Y:S01]  /*3440*/  IMAD R31, R46.reuse, 0x2, R29 ;  /* 0x000000022e1f7824 */ /* 0x040fe200078e021d */
[----:B------:R-:W-:Y:S01]  /*3450*/  LEA.HI.X.SX32 R23, R25, R12, 0x1, P3 ;  /* 0x0000000c19177211 */ /* 0x000fe200018f0eff */
[----:B------:R0:W1:Y:S01]  /*3460*/  LDS.64 R50, [R38] ;  /* 0x0000000026327984 */ /* 0x0000620000000a00 */
[----:B------:R-:W-:Y:S01]  /*3470*/  LEA R26, P3, R29, R0, 0x1 ;  /* 0x000000001d1a7211 */ /* 0x000fe200078608ff */
[C---:B------:R-:W-:Y:S01]  /*3480*/  IMAD R33, R46.reuse, 0x2, R31 ;  /* 0x000000022e217824 */ /* 0x040fe200078e021f */
[-C--:B------:R-:W-:Y:S01]  /*3490*/  LEA.HI.X.SX32 R25, R27, R12.reuse, 0x1, P4 ;  /* 0x0000000c1b197211 */ /* 0x080fe200020f0eff */
[----:B------:R-:W-:Y:S01]  /*34a0*/  LDS.64 R52, [R40] ;  /* 0x0000000028347984 */ /* 0x000fe20000000a00 */
[----:B------:R-:W-:Y:S01]  /*34b0*/  LEA.HI.X.SX32 R27, R29, R12, 0x1, P3 ;  /* 0x0000000c1d1b7211 */ /* 0x000fe200018f0eff */
[----:B------:R-:W-:Y:S01]  /*34c0*/  FFMA.FTZ R32, R17, R30, -0.24046532809734344482 ;  /* 0xbe763c8b11207423 */ /* 0x000fe2000001001e */
[----:B------:R-:W-:Y:S01]  /*34d0*/  LEA R30, P3, R31, R0, 0x1 ;  /* 0x000000001f1e7211 */ /* 0x000fe200078608ff */
[----:B------:R2:W3:Y:S01]  /*34e0*/  LDS.64 R28, [R36] ;  /* 0x00000000241c7984 */ /* 0x0004e20000000a00 */
[----:B------:R-:W-:-:S02]  /*34f0*/  IMAD R35, R46, 0x2, R33 ;  /* 0x000000022e237824 */ /* 0x000fc400078e0221 */
[----:B------:R-:W-:Y:S01]  /*3500*/  FFMA.FTZ R34, R17, R32, 0.28857114911079406738 ;  /* 0x3e93bf9911227423 */ /* 0x000fe20000010020 */
[----:B------:R4:W5:Y:S01]  /*3510*/  LDS.64 R54, [R42] ;  /* 0x000000002a367984 */ /* 0x0009620000000a00 */
[C---:B------:R-:W-:Y:S01]  /*3520*/  IMAD R37, R46.reuse, 0x2, R35 ;  /* 0x000000022e257824 */ /* 0x040fe200078e0223 */
[----:B------:R-:W-:Y:S01]  /*3530*/  LEA R32, P4, R33, R0, 0x1 ;  /* 0x0000000021207211 */ /* 0x000fe200078808ff */
[----:B------:R-:W-:Y:S01]  /*3540*/  FFMA.FTZ R34, R17, R34, -0.36067417263984680176 ;  /* 0xbeb8aa4911227423 */ /* 0x000fe20000010022 */
[-C--:B------:R-:W-:Y:S01]  /*3550*/  LEA.HI.X.SX32 R31, R31, R12.reuse, 0x1, P3 ;  /* 0x0000000c1f1f7211 */ /* 0x080fe200018f0eff */
[C---:B------:R-:W-:Y:S01]  /*3560*/  IMAD R39, R46.reuse, 0x2, R37 ;  /* 0x000000022e277824 */ /* 0x040fe200078e0225 */
[----:B------:R-:W-:Y:S01]  /*3570*/  LEA.HI.X.SX32 R33, R33, R12, 0x1, P4 ;  /* 0x0000000c21217211 */ /* 0x000fe200020f0eff */
[----:B0-----:R-:W-:Y:S01]  /*3580*/  FFMA.FTZ R38, R17, R34, 0.48089820146560668945 ;  /* 0x3ef6384a11267423 */ /* 0x001fe20000010022 */
[----:B------:R-:W-:Y:S02]  /*3590*/  LEA R34, P3, R35, R0, 0x1 ;  /* 0x0000000023227211 */ /* 0x000fe400078608ff */
[----:B------:R-:W-:Y:S01]  /*35a0*/  LEA R41, R46, R39, 0x1 ;  /* 0x000000272e297211 */ /* 0x000fe200078e08ff */
[----:B------:R-:W-:Y:S01]  /*35b0*/  FFMA.FTZ R38, R17, R38, -0.72134751081466674805 ;  /* 0xbf38aa3b11267423 */ /* 0x000fe20000010026 */
[----:B--2---:R-:W-:-:S02]  /*35c0*/  LEA R36, P4, R37, R0, 0x1 ;  /* 0x0000000025247211 */ /* 0x004fc400078808ff */
[-C--:B------:R-:W-:Y:S01]  /*35d0*/  LEA.HI.X.SX32 R35, R35, R12.reuse, 0x1, P3 ;  /* 0x0000000c23237211 */ /* 0x080fe200018f0eff */
[----:B------:R-:W-:Y:S01]  /*35e0*/  IMAD R43, R46, 0x2, R41 ;  /* 0x000000022e2b7824 */ /* 0x000fe200078e0229 */
[----:B------:R-:W-:Y:S01]  /*35f0*/  LEA.HI.X.SX32 R37, R37, R12, 0x1, P4 ;  /* 0x0000000c25257211 */ /* 0x000fe200020f0eff */
[----:B------:R-:W-:Y:S01]  /*3600*/  FMUL R46, R17, R38 ;  /* 0x00000026112e7220 */ /* 0x000fe20000400000 */
[-C--:B------:R-:W-:Y:S02]  /*3610*/  LEA R38, P3, R39, R0.reuse, 0x1 ;  /* 0x0000000027267211 */ /* 0x080fe400078608ff */
[----:B------:R-:W-:Y:S01]  /*3620*/  LEA R40, P4, R41, R0, 0x1 ;  /* 0x0000000029287211 */ /* 0x000fe200078808ff */
[----:B------:R-:W-:Y:S01]  /*3630*/  FMUL R46, R17, R46 ;  /* 0x0000002e112e7220 */ /* 0x000fe20000400000 */
[----:B----4-:R-:W-:Y:S01]  /*3640*/  LEA R42, P5, R43, R0, 0x1 ;  /* 0x000000002b2a7211 */ /* 0x010fe200078a08ff */
[----:B------:R-:W-:Y:S01]  /*3650*/  @P1 IMAD.MOV.U32 R0, RZ, RZ, 0x7f800000 ;  /* 0x7f800000ff001424 */ /* 0x000fe200078e00ff */
[-C--:B------:R-:W-:Y:S01]  /*3660*/  LEA.HI.X.SX32 R39, R39, R12.reuse, 0x1, P3 ;  /* 0x0000000c27277211 */ /* 0x080fe200018f0eff */
[----:B------:R-:W-:Y:S01]  /*3670*/  FFMA.FTZ R17, R17, 1.4426950216293334961, R46 ;  /* 0x3fb8aa3b11117823 */ /* 0x000fe2000001002e */
[----:B------:R-:W-:-:S02]  /*3680*/  LEA.HI.X.SX32 R41, R41, R12, 0x1, P4 ;  /* 0x0000000c29297211 */ /* 0x000fc400020f0eff */
[----:B------:R-:W-:Y:S01]  /*3690*/  LEA.HI.X.SX32 R43, R43, R12, 0x1, P5 ;  /* 0x0000000c2b2b7211 */ /* 0x000fe200028f0eff */
[----:B------:R-:W-:Y:S01]  /*36a0*/  FADD R16, R16, R17 ;  /* 0x0000001110107221 */ /* 0x000fe20000000000 */
[----:B------:R-:W-:Y:S01]  /*36b0*/  FSETP.NEU.AND P3, PT, R4, RZ, PT ;  /* 0x000000ff0400720b */ /* 0x000fe20003f6d000 */
[----:B------:R-:W-:Y:S01]  /*36c0*/  @P1 FFMA.FTZ R16, R5, R0, +INF ;  /* 0x7f80000005101423 */ /* 0x000fe20000010000 */
[----:B-1----:R-:W-:Y:S01]  /*36d0*/  PRMT R0, R50, 0x7632, R0 ;  /* 0x0000763232007816 */ /* 0x002fe20000000000 */
[----:B---3--:R0:W-:Y:S03]  /*36e0*/  STG.E.U16 [R10.64], R28 ;  /* 0x0000001c0a007986 */ /* 0x0081e6000c101506 */
[----:B------:R-:W-:Y:S01]  /*36f0*/  FSEL R5, R16, -INF , P2 ;  /* 0xff80000010057808 */ /* 0x000fe20001000000 */
[----:B------:R1:W-:Y:S01]  /*3700*/  STG.E.U16 [R8.64], R50 ;  /* 0x0000003208007986 */ /* 0x0003e2000c101506 */
[----:B-----5:R-:W-:-:S03]  /*3710*/  PRMT R12, R54, 0x7632, R12 ;  /* 0x00007632360c7816 */ /* 0x020fc6000000000c */
[----:B------:R-:W-:Y:S01]  /*3720*/  FFMA R5, R5, 0.69314718246459960938, R48 ;  /* 0x3f31721805057823 */ /* 0x000fe20000000030 */
[----:B------:R2:W-:Y:S01]  /*3730*/  STG.E.U16 [R6.64], R52 ;  /* 0x0000003406007986 */ /* 0x0005e2000c101506 */
[----:B0-----:R-:W-:-:S03]  /*3740*/  PRMT R11, R52, 0x7632, R11 ;  /* 0x00007632340b7816 */ /* 0x001fc6000000000b */
[----:B------:R-:W-:Y:S01]  /*3750*/  STG.E.U16 [R14.64], R54 ;  /* 0x000000360e007986 */ /* 0x000fe2000c101506 */
[----:B-1----:R-:W-:Y:S02]  /*3760*/  PRMT R9, R28, 0x7632, R9 ;  /* 0x000076321c097816 */ /* 0x002fe40000000009 */
[----:B--2---:R-:W-:-:S03]  /*3770*/  PRMT R7, R29, 0x7632, R7 ;  /* 0x000076321d077816 */ /* 0x004fc60000000007 */
[----:B------:R0:W-:Y:S01]  /*3780*/  STG.E.U16 [R18.64], R9 ;  /* 0x0000000912007986 */ /* 0x0001e2000c101506 */
[----:B------:R-:W-:-:S03]  /*3790*/  PRMT R6, R53, 0x7632, R6 ;  /* 0x0000763235067816 */ /* 0x000fc60000000006 */
[----:B------:R1:W-:Y:S04]  /*37a0*/  STG.E.U16 [R20.64], R0 ;  /* 0x0000000014007986 */ /* 0x0003e8000c101506 */
[----:B------:R2:W-:Y:S04]  /*37b0*/  STG.E.U16 [R22.64], R11 ;  /* 0x0000000b16007986 */ /* 0x0005e8000c101506 */
[----:B------:R2:W-:Y:S01]  /*37c0*/  STG.E.U16 [R24.64], R12 ;  /* 0x0000000c18007986 */ /* 0x0005e2000c101506 */
[----:B0-----:R-:W-:-:S03]  /*37d0*/  PRMT R19, R51, 0x7632, R19 ;  /* 0x0000763233137816 */ /* 0x001fc60000000013 */
[----:B------:R2:W-:Y:S01]  /*37e0*/  STG.E.U16 [R26.64], R29 ;  /* 0x0000001d1a007986 */ /* 0x0005e2000c101506 */
[----:B-1----:R-:W-:Y:S02]  /*37f0*/  PRMT R21, R55, 0x7632, R21 ;  /* 0x0000763237157816 */ /* 0x002fe40000000015 */
[----:B------:R-:W-:Y:S01]  /*3800*/  FSEL R0, R13, -INF , P3 ;  /* 0xff8000000d007808 */ /* 0x000fe20001800000 */
[----:B------:R2:W-:Y:S04]  /*3810*/  STG.E.U16 [R30.64], R51 ;  /* 0x000000331e007986 */ /* 0x0005e8000c101506 */
[----:B------:R2:W-:Y:S01]  /*3820*/  STG.E.U16 [R32.64], R53 ;  /* 0x0000003520007986 */ /* 0x0005e2000c101506 */
[----:B------:R-:W-:-:S03]  /*3830*/  FFMA R4, R0, 0.69314718246459960938, R49 ;  /* 0x3f31721800047823 */ /* 0x000fc60000000031 */
[----:B------:R2:W-:Y:S04]  /*3840*/  STG.E.U16 [R34.64], R55 ;  /* 0x0000003722007986 */ /* 0x0005e8000c101506 */
[----:B------:R2:W-:Y:S04]  /*3850*/  STG.E.U16 [R36.64], R7 ;  /* 0x0000000724007986 */ /* 0x0005e8000c101506 */
[----:B------:R2:W-:Y:S04]  /*3860*/  STG.E.U16 [R38.64], R19 ;  /* 0x0000001326007986 */ /* 0x0005e8000c101506 */
[----:B------:R2:W-:Y:S04]  /*3870*/  STG.E.U16 [R40.64], R6 ;  /* 0x0000000628007986 */ /* 0x0005e8000c101506 */
[----:B------:R2:W-:Y:S04]  /*3880*/  STG.E.U16 [R42.64], R21 ;  /* 0x000000152a007986 */ /* 0x0005e8000c101506 */
[----:B------:R-:W-:Y:S06]  /*3890*/  BAR.SYNC.DEFER_BLOCKING 0x0 ;  /* 0x0000000000007b1d */ /* 0x000fec0000010000 */
[----:B------:R2:W-:Y:S04]  /*38a0*/  STS.64 [R100], R4 ;  /* 0x0000000464007388 */ /* 0x0005e80000000a00 */
[----:B------:R-:W-:Y:S06]  /*38b0*/  BAR.SYNC.DEFER_BLOCKING 0x0 ;  /* 0x0000000000007b1d */ /* 0x000fec0000010000 */
[----:B------:R-:W-:Y:S05]  /*38c0*/  @P0 EXIT ;  /* 0x000000000000094d */ /* 0x000fea0003800000 */
[----:B--2---:R-:W0:Y:S01]  /*38d0*/  LDS R3, [R3] ;  /* 0x0000000003037984 */ /* 0x004e220000000800 */
[----:B------:R-:W-:-:S02]  /*38e0*/  IMAD R2, R2, c[0x0][0x1cc], RZ ;  /* 0x0000730002027a24 */ /* 0x000fc400078e02ff */
[----:B------:R-:W-:Y:S02]  /*38f0*/  IMAD.SHL.U32 R5, R104, 0x4, RZ ;  /* 0x0000000468057824 */ /* 0x000fe400078e00ff */
[----:B------:R-:W-:Y:S02]  /*3900*/  IMAD.SHL.U32 R4, R2, 0x4, RZ ;  /* 0x0000000402047824 */ /* 0x000fe400078e00ff */
[----:B------:R-:W-:-:S03]  /*3910*/  IMAD.HI R7, R104, 0x4, RZ ;  /* 0x0000000468077827 */ /* 0x000fc600078e02ff */
[----:B------:R-:W-:Y:S01]  /*3920*/  IADD3 R4, P0, P1, R5, c[0x0][0x180], R4 ;  /* 0x0000600005047a10 */ /* 0x000fe2000791e004 */
[----:B------:R-:W-:-:S05]  /*3930*/  IMAD.HI R2, R2, 0x4, RZ ;  /* 0x0000000402027827 */ /* 0x000fca00078e02ff */
[----:B------:R-:W-:-:S05]  /*3940*/  IADD3.X R5, R7, c[0x0][0x184], R2, P0, P1 ;  /* 0x0000610007057a10 */ /* 0x000fca00007e2402 */
[----:B0-----:R-:W-:Y:S01]  /*3950*/  STG.E [R4.64], R3 ;  /* 0x0000000304007986 */ /* 0x001fe2000c101906 */
[----:B------:R-:W-:Y:S05]  /*3960*/  EXIT ;  /* 0x000000000000794d */ /* 0x000fea0003800000 */
.L_x_2:
[----:B------:R-:W-:-:S00]  /*3970*/  BRA `(.L_x_2) ;  /* 0xfffffff000007947 */ /* 0x000fc0000383ffff */
[----:B------:R-:W-:-:S00]  /*3980*/  NOP ;  /* 0x0000000000007918 */ /* 0x000fc00000000000 */
[----:B------:R-:W-:-:S00]  /*3990*/  NOP ;  /* 0x0000000000007918 */ /* 0x000fc00000000000 */
[----:B------:R-:W-:-:S00]  /*39a0*/  NOP ;  /* 0x0000000000007918 */ /* 0x000fc00000000000 */
[----:B------:R-:W-:-:S00]  /*39b0*/  NOP ;  /* 0x0000000000007918 */ /* 0x000fc00000000000 */
[----:B------:R-:W-:-:S00]  /*39c0*/  NOP ;  /* 0x0000000000007918 */ /* 0x000fc00000000000 */
[----:B------:R-:W-:-:S00]  /*39d0*/  NOP ;  /* 0x0000000000007918 */ /* 0x000fc00000000000 */
[----:B------:R-:W-:-:S00]  /*39e0*/  NOP ;  /* 0x0000000000007918 */ /* 0x000fc00000000000 */
[----:B------:R-:W-:-:S00]  /*39f0*/  NOP ;  /* 0x0000000000007918 */ /* 0x000fc00000000000 */
.L_x_3:


//--------------------- .nv.global.init           --------------------------
	.section	.nv.global.init,"aw",@progbits
.nv.global.init:
	.type		_$_str,@object
	.size		_$_str,(.L_0 - _$_str)
_$_str:
        /*0000*/ 	.byte	0x5f, 0x5f, 0x43, 0x55, 0x44, 0x41, 0x5f, 0x46, 0x54, 0x5a, 0x00
.L_0:


//--------------------- .nv.shared.attn_fwd       --------------------------
	.section	.nv.shared.attn_fwd,"aw",@nobits
	.sectionflags	@""
	.align	16
